//
// Generated by NVIDIA NVVM Compiler
//
// Compiler Build ID: CL-36424714
// Cuda compilation tools, release 13.0, V13.0.88
// Based on NVVM 20.0.0
//

.version 9.0
.target sm_100
.address_size 64

	// .globl	_Z27sdpa_fp8_baseline_v2_kernelPKhS0_S0_PKfS2_S2_P6__halfiiiif
// _ZZ27sdpa_fp8_baseline_v2_kernelPKhS0_S0_PKfS2_S2_P6__halfiiiifE6Q_smem has been demoted
// _ZZ27sdpa_fp8_baseline_v2_kernelPKhS0_S0_PKfS2_S2_P6__halfiiiifE6m_smem has been demoted
// _ZZ27sdpa_fp8_baseline_v2_kernelPKhS0_S0_PKfS2_S2_P6__halfiiiifE6l_smem has been demoted
// _ZZ27sdpa_fp8_baseline_v2_kernelPKhS0_S0_PKfS2_S2_P6__halfiiiifE6K_smem has been demoted
// _ZZ27sdpa_fp8_baseline_v2_kernelPKhS0_S0_PKfS2_S2_P6__halfiiiifE6V_smem has been demoted

.visible .entry _Z27sdpa_fp8_baseline_v2_kernelPKhS0_S0_PKfS2_S2_P6__halfiiiif(
	.param .u64 .ptr .align 1 _Z27sdpa_fp8_baseline_v2_kernelPKhS0_S0_PKfS2_S2_P6__halfiiiif_param_0,
	.param .u64 .ptr .align 1 _Z27sdpa_fp8_baseline_v2_kernelPKhS0_S0_PKfS2_S2_P6__halfiiiif_param_1,
	.param .u64 .ptr .align 1 _Z27sdpa_fp8_baseline_v2_kernelPKhS0_S0_PKfS2_S2_P6__halfiiiif_param_2,
	.param .u64 .ptr .align 1 _Z27sdpa_fp8_baseline_v2_kernelPKhS0_S0_PKfS2_S2_P6__halfiiiif_param_3,
	.param .u64 .ptr .align 1 _Z27sdpa_fp8_baseline_v2_kernelPKhS0_S0_PKfS2_S2_P6__halfiiiif_param_4,
	.param .u64 .ptr .align 1 _Z27sdpa_fp8_baseline_v2_kernelPKhS0_S0_PKfS2_S2_P6__halfiiiif_param_5,
	.param .u64 .ptr .align 1 _Z27sdpa_fp8_baseline_v2_kernelPKhS0_S0_PKfS2_S2_P6__halfiiiif_param_6,
	.param .u32 _Z27sdpa_fp8_baseline_v2_kernelPKhS0_S0_PKfS2_S2_P6__halfiiiif_param_7,
	.param .u32 _Z27sdpa_fp8_baseline_v2_kernelPKhS0_S0_PKfS2_S2_P6__halfiiiif_param_8,
	.param .u32 _Z27sdpa_fp8_baseline_v2_kernelPKhS0_S0_PKfS2_S2_P6__halfiiiif_param_9,
	.param .u32 _Z27sdpa_fp8_baseline_v2_kernelPKhS0_S0_PKfS2_S2_P6__halfiiiif_param_10,
	.param .f32 _Z27sdpa_fp8_baseline_v2_kernelPKhS0_S0_PKfS2_S2_P6__halfiiiif_param_11
)
.maxntid 256
.minnctapersm 2
{
	.local .align 16 .b8 	__local_depot0[512];
	.reg .b64 	%SP;
	.reg .b64 	%SPL;
	.reg .pred 	%p<76>;
	.reg .b16 	%rs<97>;
	.reg .b32 	%r<196>;
	.reg .b32 	%f<610>;
	.reg .b64 	%rd<99>;
	// demoted variable
	.shared .align 1 .b8 _ZZ27sdpa_fp8_baseline_v2_kernelPKhS0_S0_PKfS2_S2_P6__halfiiiifE6Q_smem[2048];
	// demoted variable
	.shared .align 4 .b8 _ZZ27sdpa_fp8_baseline_v2_kernelPKhS0_S0_PKfS2_S2_P6__halfiiiifE6m_smem[128];
	// demoted variable
	.shared .align 4 .b8 _ZZ27sdpa_fp8_baseline_v2_kernelPKhS0_S0_PKfS2_S2_P6__halfiiiifE6l_smem[128];
	// demoted variable
	.shared .align 1 .b8 _ZZ27sdpa_fp8_baseline_v2_kernelPKhS0_S0_PKfS2_S2_P6__halfiiiifE6K_smem[4096];
	// demoted variable
	.shared .align 1 .b8 _ZZ27sdpa_fp8_baseline_v2_kernelPKhS0_S0_PKfS2_S2_P6__halfiiiifE6V_smem[4096];
	mov.u64 	%SPL, __local_depot0;
	ld.param.u64 	%rd38, [_Z27sdpa_fp8_baseline_v2_kernelPKhS0_S0_PKfS2_S2_P6__halfiiiif_param_0];
	ld.param.u64 	%rd39, [_Z27sdpa_fp8_baseline_v2_kernelPKhS0_S0_PKfS2_S2_P6__halfiiiif_param_1];
	ld.param.u64 	%rd40, [_Z27sdpa_fp8_baseline_v2_kernelPKhS0_S0_PKfS2_S2_P6__halfiiiif_param_2];
	ld.param.u64 	%rd41, [_Z27sdpa_fp8_baseline_v2_kernelPKhS0_S0_PKfS2_S2_P6__halfiiiif_param_3];
	ld.param.u64 	%rd42, [_Z27sdpa_fp8_baseline_v2_kernelPKhS0_S0_PKfS2_S2_P6__halfiiiif_param_4];
	ld.param.u64 	%rd43, [_Z27sdpa_fp8_baseline_v2_kernelPKhS0_S0_PKfS2_S2_P6__halfiiiif_param_5];
	ld.param.u64 	%rd44, [_Z27sdpa_fp8_baseline_v2_kernelPKhS0_S0_PKfS2_S2_P6__halfiiiif_param_6];
	ld.param.u32 	%r92, [_Z27sdpa_fp8_baseline_v2_kernelPKhS0_S0_PKfS2_S2_P6__halfiiiif_param_8];
	ld.param.u32 	%r90, [_Z27sdpa_fp8_baseline_v2_kernelPKhS0_S0_PKfS2_S2_P6__halfiiiif_param_9];
	ld.param.u32 	%r91, [_Z27sdpa_fp8_baseline_v2_kernelPKhS0_S0_PKfS2_S2_P6__halfiiiif_param_10];
	ld.param.f32 	%f43, [_Z27sdpa_fp8_baseline_v2_kernelPKhS0_S0_PKfS2_S2_P6__halfiiiif_param_11];
	cvta.to.global.u64 	%rd1, %rd38;
	cvta.to.global.u64 	%rd2, %rd40;
	cvta.to.global.u64 	%rd3, %rd39;
	cvta.to.global.u64 	%rd4, %rd44;
	cvta.to.global.u64 	%rd45, %rd43;
	cvta.to.global.u64 	%rd46, %rd42;
	cvta.to.global.u64 	%rd47, %rd41;
	add.u64 	%rd5, %SPL, 0;
	add.u64 	%rd6, %SPL, 256;
	mov.u32 	%r93, %ctaid.z;
	mov.u32 	%r94, %ctaid.y;
	mov.u32 	%r95, %ctaid.x;
	mov.u32 	%r1, %tid.x;
	shr.u32 	%r2, %r1, 5;
	and.b32  	%r195, %r1, 31;
	shl.b32 	%r4, %r95, 5;
	mul.wide.u32 	%rd50, %r94, 4;
	add.s64 	%rd51, %rd47, %rd50;
	ld.global.nc.f32 	%f1, [%rd51];
	add.s64 	%rd52, %rd46, %rd50;
	ld.global.nc.f32 	%f2, [%rd52];
	add.s64 	%rd53, %rd45, %rd50;
	ld.global.nc.f32 	%f3, [%rd53];
	mad.lo.s32 	%r96, %r92, %r93, %r94;
	mul.lo.s32 	%r97, %r96, %r90;
	mul.lo.s32 	%r98, %r97, %r91;
	cvt.s64.s32 	%rd7, %r98;
	not.b32 	%r99, %r195;
	add.s32 	%r5, %r91, %r99;
	shr.u32 	%r100, %r5, 5;
	add.s32 	%r6, %r100, 1;
	and.b32  	%r7, %r6, 3;
	cvt.u64.u32 	%rd8, %r195;
	or.b32  	%r8, %r195, 32;
	or.b32  	%r9, %r195, 64;
	or.b32  	%r10, %r195, 96;
	mov.u32 	%r172, %r2;
$L__BB0_1:
	mov.u32 	%r11, %r172;
	add.s32 	%r12, %r11, %r4;
	setp.ge.s32 	%p1, %r12, %r90;
	@%p1 bra 	$L__BB0_9;
	setp.ge.s32 	%p2, %r195, %r91;
	mul.lo.s32 	%r101, %r12, %r91;
	cvt.s64.s32 	%rd54, %r101;
	add.s64 	%rd9, %rd54, %rd7;
	@%p2 bra 	$L__BB0_9;
	setp.eq.s32 	%p3, %r7, 0;
	shl.b32 	%r102, %r11, 6;
	mov.u32 	%r103, _ZZ27sdpa_fp8_baseline_v2_kernelPKhS0_S0_PKfS2_S2_P6__halfiiiifE6Q_smem;
	add.s32 	%r13, %r103, %r102;
	mov.u32 	%r173, %r195;
	@%p3 bra 	$L__BB0_7;
	setp.eq.s32 	%p4, %r7, 1;
	add.s64 	%rd55, %rd9, %rd8;
	add.s64 	%rd10, %rd1, %rd55;
	ld.global.nc.u8 	%rs1, [%rd10];
	cvt.u16.u8 	%rs2, %rs1;
	add.s32 	%r14, %r13, %r195;
	st.shared.u8 	[%r14], %rs2;
	mov.u32 	%r173, %r8;
	@%p4 bra 	$L__BB0_7;
	setp.eq.s32 	%p5, %r7, 2;
	ld.global.nc.u8 	%rs3, [%rd10+32];
	cvt.u16.u8 	%rs4, %rs3;
	st.shared.u8 	[%r14+32], %rs4;
	mov.u32 	%r173, %r9;
	@%p5 bra 	$L__BB0_7;
	ld.global.nc.u8 	%rs5, [%rd10+64];
	cvt.u16.u8 	%rs6, %rs5;
	st.shared.u8 	[%r14+64], %rs6;
	mov.u32 	%r173, %r10;
$L__BB0_7:
	setp.lt.u32 	%p6, %r5, 96;
	@%p6 bra 	$L__BB0_9;
$L__BB0_8:
	.pragma "nounroll";
	cvt.u64.u32 	%rd56, %r173;
	add.s64 	%rd57, %rd9, %rd56;
	add.s64 	%rd58, %rd1, %rd57;
	ld.global.nc.u8 	%rs7, [%rd58];
	cvt.u16.u8 	%rs8, %rs7;
	add.s32 	%r104, %r13, %r173;
	st.shared.u8 	[%r104], %rs8;
	ld.global.nc.u8 	%rs9, [%rd58+32];
	cvt.u16.u8 	%rs10, %rs9;
	st.shared.u8 	[%r104+32], %rs10;
	ld.global.nc.u8 	%rs11, [%rd58+64];
	cvt.u16.u8 	%rs12, %rs11;
	st.shared.u8 	[%r104+64], %rs12;
	ld.global.nc.u8 	%rs13, [%rd58+96];
	cvt.u16.u8 	%rs14, %rs13;
	st.shared.u8 	[%r104+96], %rs14;
	add.s32 	%r173, %r173, 128;
	setp.lt.s32 	%p7, %r173, %r91;
	@%p7 bra 	$L__BB0_8;
$L__BB0_9:
	add.s32 	%r172, %r11, 8;
	setp.lt.u32 	%p8, %r11, 24;
	@%p8 bra 	$L__BB0_1;
	bar.sync 	0;
	mov.f32 	%f44, 0f00000000;
	st.local.v4.f32 	[%rd5], {%f44, %f44, %f44, %f44};
	st.local.v4.f32 	[%rd5+16], {%f44, %f44, %f44, %f44};
	st.local.v4.f32 	[%rd5+32], {%f44, %f44, %f44, %f44};
	st.local.v4.f32 	[%rd5+48], {%f44, %f44, %f44, %f44};
	st.local.v4.f32 	[%rd5+64], {%f44, %f44, %f44, %f44};
	st.local.v4.f32 	[%rd5+80], {%f44, %f44, %f44, %f44};
	st.local.v4.f32 	[%rd5+96], {%f44, %f44, %f44, %f44};
	st.local.v4.f32 	[%rd5+112], {%f44, %f44, %f44, %f44};
	st.local.v4.f32 	[%rd5+128], {%f44, %f44, %f44, %f44};
	st.local.v4.f32 	[%rd5+144], {%f44, %f44, %f44, %f44};
	st.local.v4.f32 	[%rd5+160], {%f44, %f44, %f44, %f44};
	st.local.v4.f32 	[%rd5+176], {%f44, %f44, %f44, %f44};
	st.local.v4.f32 	[%rd5+192], {%f44, %f44, %f44, %f44};
	st.local.v4.f32 	[%rd5+208], {%f44, %f44, %f44, %f44};
	st.local.v4.f32 	[%rd5+224], {%f44, %f44, %f44, %f44};
	st.local.v4.f32 	[%rd5+240], {%f44, %f44, %f44, %f44};
	add.s32 	%r19, %r4, %r2;
	setp.ge.s32 	%p9, %r19, %r90;
	shl.b32 	%r105, %r2, 2;
	mov.u32 	%r106, _ZZ27sdpa_fp8_baseline_v2_kernelPKhS0_S0_PKfS2_S2_P6__halfiiiifE6m_smem;
	add.s32 	%r20, %r106, %r105;
	mov.u32 	%r107, _ZZ27sdpa_fp8_baseline_v2_kernelPKhS0_S0_PKfS2_S2_P6__halfiiiifE6l_smem;
	add.s32 	%r21, %r107, %r105;
	@%p9 bra 	$L__BB0_12;
	mov.b32 	%r108, -8388608;
	st.shared.u32 	[%r20], %r108;
	mov.b32 	%r109, 0;
	st.shared.u32 	[%r21], %r109;
$L__BB0_12:
	bar.sync 	0;
	setp.lt.s32 	%p10, %r90, 1;
	@%p10 bra 	$L__BB0_78;
	add.s32 	%r111, %r90, 63;
	shr.u32 	%r22, %r111, 6;
	shl.b32 	%r112, %r2, 6;
	mov.u32 	%r113, _ZZ27sdpa_fp8_baseline_v2_kernelPKhS0_S0_PKfS2_S2_P6__halfiiiifE6Q_smem;
	add.s32 	%r23, %r113, %r112;
	and.b32  	%r24, %r91, 3;
	and.b32  	%r25, %r91, 2147483644;
	and.b32  	%r26, %r6, 7;
	add.s32 	%r27, %r23, %r195;
	or.b32  	%r28, %r195, 128;
	or.b32  	%r29, %r195, 160;
	or.b32  	%r30, %r195, 192;
	or.b32  	%r31, %r195, 224;
	shl.b64 	%rd59, %rd8, 2;
	add.s64 	%rd11, %rd5, %rd59;
	neg.s32 	%r32, %r25;
	add.s64 	%rd60, %rd7, 1;
	add.s64 	%rd12, %rd3, %rd60;
	add.s64 	%rd13, %rd2, %rd60;
	mov.b32 	%r175, 0;
$L__BB0_14:
	setp.lt.s32 	%p11, %r91, 1;
	shl.b32 	%r34, %r175, 6;
	add.s32 	%r114, %r34, 64;
	min.s32 	%r35, %r90, %r114;
	sub.s32 	%r36, %r35, %r34;
	add.s32 	%r37, %r36, -1;
	and.b32  	%r38, %r35, 7;
	and.b32  	%r39, %r35, 15;
	setp.ge.s32 	%p12, %r1, %r36;
	or.pred  	%p13, %p12, %p11;
	@%p13 bra 	$L__BB0_24;
	mov.u32 	%r176, %r1;
$L__BB0_16:
	setp.lt.u32 	%p14, %r91, 4;
	add.s32 	%r116, %r34, %r176;
	mul.lo.s32 	%r117, %r116, %r91;
	cvt.u64.u32 	%rd14, %r117;
	mov.b32 	%r180, 0;
	@%p14 bra 	$L__BB0_19;
	add.s64 	%rd94, %rd12, %rd14;
	add.s64 	%rd93, %rd13, %rd14;
	shl.b32 	%r118, %r176, 6;
	mov.u32 	%r119, _ZZ27sdpa_fp8_baseline_v2_kernelPKhS0_S0_PKfS2_S2_P6__halfiiiifE6K_smem;
	add.s32 	%r120, %r119, %r118;
	add.s32 	%r178, %r120, 1;
	mov.u32 	%r121, _ZZ27sdpa_fp8_baseline_v2_kernelPKhS0_S0_PKfS2_S2_P6__halfiiiifE6V_smem;
	add.s32 	%r122, %r121, %r118;
	add.s32 	%r177, %r122, 3;
	mov.u32 	%r179, %r32;
$L__BB0_18:
	.pragma "nounroll";
	ld.global.nc.u8 	%rs15, [%rd94+-1];
	cvt.u16.u8 	%rs16, %rs15;
	st.shared.u8 	[%r178+-1], %rs16;
	ld.global.nc.u8 	%rs17, [%rd93+-1];
	cvt.u16.u8 	%rs18, %rs17;
	st.shared.u8 	[%r177+-3], %rs18;
	ld.global.nc.u8 	%rs19, [%rd94];
	cvt.u16.u8 	%rs20, %rs19;
	st.shared.u8 	[%r178], %rs20;
	ld.global.nc.u8 	%rs21, [%rd93];
	cvt.u16.u8 	%rs22, %rs21;
	st.shared.u8 	[%r177+-2], %rs22;
	ld.global.nc.u8 	%rs23, [%rd94+1];
	cvt.u16.u8 	%rs24, %rs23;
	st.shared.u8 	[%r178+1], %rs24;
	ld.global.nc.u8 	%rs25, [%rd93+1];
	cvt.u16.u8 	%rs26, %rs25;
	st.shared.u8 	[%r177+-1], %rs26;
	ld.global.nc.u8 	%rs27, [%rd94+2];
	cvt.u16.u8 	%rs28, %rs27;
	st.shared.u8 	[%r178+2], %rs28;
	ld.global.nc.u8 	%rs29, [%rd93+2];
	cvt.u16.u8 	%rs30, %rs29;
	st.shared.u8 	[%r177], %rs30;
	add.s32 	%r179, %r179, 4;
	add.s64 	%rd94, %rd94, 4;
	add.s64 	%rd93, %rd93, 4;
	add.s32 	%r178, %r178, 4;
	add.s32 	%r177, %r177, 4;
	setp.ne.s32 	%p15, %r179, 0;
	mov.u32 	%r180, %r25;
	@%p15 bra 	$L__BB0_18;
$L__BB0_19:
	setp.eq.s32 	%p16, %r24, 0;
	@%p16 bra 	$L__BB0_23;
	setp.eq.s32 	%p17, %r24, 1;
	cvt.u64.u32 	%rd61, %r180;
	add.s64 	%rd62, %rd14, %rd7;
	add.s64 	%rd63, %rd62, %rd61;
	add.s64 	%rd21, %rd3, %rd63;
	ld.global.nc.u8 	%rs31, [%rd21];
	cvt.u16.u8 	%rs32, %rs31;
	shl.b32 	%r123, %r176, 6;
	mov.u32 	%r124, _ZZ27sdpa_fp8_baseline_v2_kernelPKhS0_S0_PKfS2_S2_P6__halfiiiifE6K_smem;
	add.s32 	%r125, %r124, %r123;
	add.s32 	%r50, %r125, %r180;
	st.shared.u8 	[%r50], %rs32;
	add.s64 	%rd22, %rd2, %rd63;
	ld.global.nc.u8 	%rs33, [%rd22];
	cvt.u16.u8 	%rs34, %rs33;
	mov.u32 	%r126, _ZZ27sdpa_fp8_baseline_v2_kernelPKhS0_S0_PKfS2_S2_P6__halfiiiifE6V_smem;
	add.s32 	%r127, %r126, %r123;
	add.s32 	%r51, %r127, %r180;
	st.shared.u8 	[%r51], %rs34;
	@%p17 bra 	$L__BB0_23;
	setp.eq.s32 	%p18, %r24, 2;
	ld.global.nc.u8 	%rs35, [%rd21+1];
	cvt.u16.u8 	%rs36, %rs35;
	st.shared.u8 	[%r50+1], %rs36;
	ld.global.nc.u8 	%rs37, [%rd22+1];
	cvt.u16.u8 	%rs38, %rs37;
	st.shared.u8 	[%r51+1], %rs38;
	@%p18 bra 	$L__BB0_23;
	ld.global.nc.u8 	%rs39, [%rd21+2];
	cvt.u16.u8 	%rs40, %rs39;
	st.shared.u8 	[%r50+2], %rs40;
	ld.global.nc.u8 	%rs41, [%rd22+2];
	cvt.u16.u8 	%rs42, %rs41;
	st.shared.u8 	[%r51+2], %rs42;
$L__BB0_23:
	add.s32 	%r176, %r176, 256;
	setp.lt.s32 	%p19, %r176, %r36;
	@%p19 bra 	$L__BB0_16;
$L__BB0_24:
	setp.ge.s32 	%p20, %r19, %r90;
	bar.sync 	0;
	@%p20 bra 	$L__BB0_77;
	setp.lt.s32 	%p21, %r36, 1;
	@%p21 bra 	$L__BB0_39;
	mov.b32 	%r181, 0;
$L__BB0_27:
	setp.ge.s32 	%p22, %r195, %r91;
	mov.f32 	%f595, 0f00000000;
	@%p22 bra 	$L__BB0_38;
	setp.eq.s32 	%p23, %r26, 0;
	shl.b32 	%r129, %r181, 6;
	mov.u32 	%r130, _ZZ27sdpa_fp8_baseline_v2_kernelPKhS0_S0_PKfS2_S2_P6__halfiiiifE6K_smem;
	add.s32 	%r54, %r130, %r129;
	mov.f32 	%f595, 0f00000000;
	mov.u32 	%r182, %r195;
	@%p23 bra 	$L__BB0_36;
	setp.eq.s32 	%p24, %r26, 1;
	ld.shared.u8 	%rs43, [%r27];
	cvt.rn.f32.u16 	%f48, %rs43;
	div.rn.f32 	%f49, %f48, 0f437F0000;
	fma.rn.f32 	%f50, %f49, 0f44600000, 0fC3E00000;
	mul.f32 	%f51, %f1, %f50;
	add.s32 	%r55, %r54, %r195;
	ld.shared.u8 	%rs44, [%r55];
	cvt.rn.f32.u16 	%f52, %rs44;
	div.rn.f32 	%f53, %f52, 0f437F0000;
	fma.rn.f32 	%f54, %f53, 0f44600000, 0fC3E00000;
	mul.f32 	%f55, %f2, %f54;
	fma.rn.f32 	%f595, %f51, %f55, 0f00000000;
	mov.u32 	%r182, %r8;
	@%p24 bra 	$L__BB0_36;
	setp.eq.s32 	%p25, %r26, 2;
	ld.shared.u8 	%rs45, [%r27+32];
	cvt.rn.f32.u16 	%f56, %rs45;
	div.rn.f32 	%f57, %f56, 0f437F0000;
	fma.rn.f32 	%f58, %f57, 0f44600000, 0fC3E00000;
	mul.f32 	%f59, %f1, %f58;
	ld.shared.u8 	%rs46, [%r55+32];
	cvt.rn.f32.u16 	%f60, %rs46;
	div.rn.f32 	%f61, %f60, 0f437F0000;
	fma.rn.f32 	%f62, %f61, 0f44600000, 0fC3E00000;
	mul.f32 	%f63, %f2, %f62;
	fma.rn.f32 	%f595, %f59, %f63, %f595;
	mov.u32 	%r182, %r9;
	@%p25 bra 	$L__BB0_36;
	setp.eq.s32 	%p26, %r26, 3;
	ld.shared.u8 	%rs47, [%r27+64];
	cvt.rn.f32.u16 	%f64, %rs47;
	div.rn.f32 	%f65, %f64, 0f437F0000;
	fma.rn.f32 	%f66, %f65, 0f44600000, 0fC3E00000;
	mul.f32 	%f67, %f1, %f66;
	ld.shared.u8 	%rs48, [%r55+64];
	cvt.rn.f32.u16 	%f68, %rs48;
	div.rn.f32 	%f69, %f68, 0f437F0000;
	fma.rn.f32 	%f70, %f69, 0f44600000, 0fC3E00000;
	mul.f32 	%f71, %f2, %f70;
	fma.rn.f32 	%f595, %f67, %f71, %f595;
	mov.u32 	%r182, %r10;
	@%p26 bra 	$L__BB0_36;
	setp.eq.s32 	%p27, %r26, 4;
	ld.shared.u8 	%rs49, [%r27+96];
	cvt.rn.f32.u16 	%f72, %rs49;
	div.rn.f32 	%f73, %f72, 0f437F0000;
	fma.rn.f32 	%f74, %f73, 0f44600000, 0fC3E00000;
	mul.f32 	%f75, %f1, %f74;
	ld.shared.u8 	%rs50, [%r55+96];
	cvt.rn.f32.u16 	%f76, %rs50;
	div.rn.f32 	%f77, %f76, 0f437F0000;
	fma.rn.f32 	%f78, %f77, 0f44600000, 0fC3E00000;
	mul.f32 	%f79, %f2, %f78;
	fma.rn.f32 	%f595, %f75, %f79, %f595;
	mov.u32 	%r182, %r28;
	@%p27 bra 	$L__BB0_36;
	setp.eq.s32 	%p28, %r26, 5;
	ld.shared.u8 	%rs51, [%r27+128];
	cvt.rn.f32.u16 	%f80, %rs51;
	div.rn.f32 	%f81, %f80, 0f437F0000;
	fma.rn.f32 	%f82, %f81, 0f44600000, 0fC3E00000;
	mul.f32 	%f83, %f1, %f82;
	ld.shared.u8 	%rs52, [%r55+128];
	cvt.rn.f32.u16 	%f84, %rs52;
	div.rn.f32 	%f85, %f84, 0f437F0000;
	fma.rn.f32 	%f86, %f85, 0f44600000, 0fC3E00000;
	mul.f32 	%f87, %f2, %f86;
	fma.rn.f32 	%f595, %f83, %f87, %f595;
	mov.u32 	%r182, %r29;
	@%p28 bra 	$L__BB0_36;
	setp.eq.s32 	%p29, %r26, 6;
	ld.shared.u8 	%rs53, [%r27+160];
	cvt.rn.f32.u16 	%f88, %rs53;
	div.rn.f32 	%f89, %f88, 0f437F0000;
	fma.rn.f32 	%f90, %f89, 0f44600000, 0fC3E00000;
	mul.f32 	%f91, %f1, %f90;
	ld.shared.u8 	%rs54, [%r55+160];
	cvt.rn.f32.u16 	%f92, %rs54;
	div.rn.f32 	%f93, %f92, 0f437F0000;
	fma.rn.f32 	%f94, %f93, 0f44600000, 0fC3E00000;
	mul.f32 	%f95, %f2, %f94;
	fma.rn.f32 	%f595, %f91, %f95, %f595;
	mov.u32 	%r182, %r30;
	@%p29 bra 	$L__BB0_36;
	ld.shared.u8 	%rs55, [%r27+192];
	cvt.rn.f32.u16 	%f96, %rs55;
	div.rn.f32 	%f97, %f96, 0f437F0000;
	fma.rn.f32 	%f98, %f97, 0f44600000, 0fC3E00000;
	mul.f32 	%f99, %f1, %f98;
	ld.shared.u8 	%rs56, [%r55+192];
	cvt.rn.f32.u16 	%f100, %rs56;
	div.rn.f32 	%f101, %f100, 0f437F0000;
	fma.rn.f32 	%f102, %f101, 0f44600000, 0fC3E00000;
	mul.f32 	%f103, %f2, %f102;
	fma.rn.f32 	%f595, %f99, %f103, %f595;
	mov.u32 	%r182, %r31;
$L__BB0_36:
	setp.lt.u32 	%p30, %r5, 224;
	@%p30 bra 	$L__BB0_38;
$L__BB0_37:
	.pragma "nounroll";
	add.s32 	%r131, %r23, %r182;
	ld.shared.u8 	%rs57, [%r131];
	cvt.rn.f32.u16 	%f104, %rs57;
	div.rn.f32 	%f105, %f104, 0f437F0000;
	fma.rn.f32 	%f106, %f105, 0f44600000, 0fC3E00000;
	mul.f32 	%f107, %f1, %f106;
	add.s32 	%r132, %r54, %r182;
	ld.shared.u8 	%rs58, [%r132];
	cvt.rn.f32.u16 	%f108, %rs58;
	div.rn.f32 	%f109, %f108, 0f437F0000;
	fma.rn.f32 	%f110, %f109, 0f44600000, 0fC3E00000;
	mul.f32 	%f111, %f2, %f110;
	fma.rn.f32 	%f112, %f107, %f111, %f595;
	ld.shared.u8 	%rs59, [%r131+32];
	cvt.rn.f32.u16 	%f113, %rs59;
	div.rn.f32 	%f114, %f113, 0f437F0000;
	fma.rn.f32 	%f115, %f114, 0f44600000, 0fC3E00000;
	mul.f32 	%f116, %f1, %f115;
	ld.shared.u8 	%rs60, [%r132+32];
	cvt.rn.f32.u16 	%f117, %rs60;
	div.rn.f32 	%f118, %f117, 0f437F0000;
	fma.rn.f32 	%f119, %f118, 0f44600000, 0fC3E00000;
	mul.f32 	%f120, %f2, %f119;
	fma.rn.f32 	%f121, %f116, %f120, %f112;
	ld.shared.u8 	%rs61, [%r131+64];
	cvt.rn.f32.u16 	%f122, %rs61;
	div.rn.f32 	%f123, %f122, 0f437F0000;
	fma.rn.f32 	%f124, %f123, 0f44600000, 0fC3E00000;
	mul.f32 	%f125, %f1, %f124;
	ld.shared.u8 	%rs62, [%r132+64];
	cvt.rn.f32.u16 	%f126, %rs62;
	div.rn.f32 	%f127, %f126, 0f437F0000;
	fma.rn.f32 	%f128, %f127, 0f44600000, 0fC3E00000;
	mul.f32 	%f129, %f2, %f128;
	fma.rn.f32 	%f130, %f125, %f129, %f121;
	ld.shared.u8 	%rs63, [%r131+96];
	cvt.rn.f32.u16 	%f131, %rs63;
	div.rn.f32 	%f132, %f131, 0f437F0000;
	fma.rn.f32 	%f133, %f132, 0f44600000, 0fC3E00000;
	mul.f32 	%f134, %f1, %f133;
	ld.shared.u8 	%rs64, [%r132+96];
	cvt.rn.f32.u16 	%f135, %rs64;
	div.rn.f32 	%f136, %f135, 0f437F0000;
	fma.rn.f32 	%f137, %f136, 0f44600000, 0fC3E00000;
	mul.f32 	%f138, %f2, %f137;
	fma.rn.f32 	%f139, %f134, %f138, %f130;
	ld.shared.u8 	%rs65, [%r131+128];
	cvt.rn.f32.u16 	%f140, %rs65;
	div.rn.f32 	%f141, %f140, 0f437F0000;
	fma.rn.f32 	%f142, %f141, 0f44600000, 0fC3E00000;
	mul.f32 	%f143, %f1, %f142;
	ld.shared.u8 	%rs66, [%r132+128];
	cvt.rn.f32.u16 	%f144, %rs66;
	div.rn.f32 	%f145, %f144, 0f437F0000;
	fma.rn.f32 	%f146, %f145, 0f44600000, 0fC3E00000;
	mul.f32 	%f147, %f2, %f146;
	fma.rn.f32 	%f148, %f143, %f147, %f139;
	ld.shared.u8 	%rs67, [%r131+160];
	cvt.rn.f32.u16 	%f149, %rs67;
	div.rn.f32 	%f150, %f149, 0f437F0000;
	fma.rn.f32 	%f151, %f150, 0f44600000, 0fC3E00000;
	mul.f32 	%f152, %f1, %f151;
	ld.shared.u8 	%rs68, [%r132+160];
	cvt.rn.f32.u16 	%f153, %rs68;
	div.rn.f32 	%f154, %f153, 0f437F0000;
	fma.rn.f32 	%f155, %f154, 0f44600000, 0fC3E00000;
	mul.f32 	%f156, %f2, %f155;
	fma.rn.f32 	%f157, %f152, %f156, %f148;
	ld.shared.u8 	%rs69, [%r131+192];
	cvt.rn.f32.u16 	%f158, %rs69;
	div.rn.f32 	%f159, %f158, 0f437F0000;
	fma.rn.f32 	%f160, %f159, 0f44600000, 0fC3E00000;
	mul.f32 	%f161, %f1, %f160;
	ld.shared.u8 	%rs70, [%r132+192];
	cvt.rn.f32.u16 	%f162, %rs70;
	div.rn.f32 	%f163, %f162, 0f437F0000;
	fma.rn.f32 	%f164, %f163, 0f44600000, 0fC3E00000;
	mul.f32 	%f165, %f2, %f164;
	fma.rn.f32 	%f166, %f161, %f165, %f157;
	ld.shared.u8 	%rs71, [%r131+224];
	cvt.rn.f32.u16 	%f167, %rs71;
	div.rn.f32 	%f168, %f167, 0f437F0000;
	fma.rn.f32 	%f169, %f168, 0f44600000, 0fC3E00000;
	mul.f32 	%f170, %f1, %f169;
	ld.shared.u8 	%rs72, [%r132+224];
	cvt.rn.f32.u16 	%f171, %rs72;
	div.rn.f32 	%f172, %f171, 0f437F0000;
	fma.rn.f32 	%f173, %f172, 0f44600000, 0fC3E00000;
	mul.f32 	%f174, %f2, %f173;
	fma.rn.f32 	%f595, %f170, %f174, %f166;
	add.s32 	%r182, %r182, 256;
	setp.lt.s32 	%p31, %r182, %r91;
	@%p31 bra 	$L__BB0_37;
$L__BB0_38:
	setp.eq.s32 	%p32, %r195, 0;
	mov.b32 	%r133, %f595;
	shfl.sync.down.b32	%r134|%p33, %r133, 16, 31, -1;
	mov.b32 	%f175, %r134;
	add.f32 	%f176, %f595, %f175;
	mov.b32 	%r135, %f176;
	shfl.sync.down.b32	%r136|%p34, %r135, 8, 31, -1;
	mov.b32 	%f177, %r136;
	add.f32 	%f178, %f176, %f177;
	mov.b32 	%r137, %f178;
	shfl.sync.down.b32	%r138|%p35, %r137, 4, 31, -1;
	mov.b32 	%f179, %r138;
	add.f32 	%f180, %f178, %f179;
	mov.b32 	%r139, %f180;
	shfl.sync.down.b32	%r140|%p36, %r139, 2, 31, -1;
	mov.b32 	%f181, %r140;
	add.f32 	%f182, %f180, %f181;
	mov.b32 	%r141, %f182;
	shfl.sync.down.b32	%r142|%p37, %r141, 1, 31, -1;
	mov.b32 	%f183, %r142;
	add.f32 	%f184, %f182, %f183;
	mul.f32 	%f185, %f43, %f184;
	selp.f32 	%f186, %f185, %f184, %p32;
	mov.b32 	%r143, %f186;
	shfl.sync.idx.b32	%r144|%p38, %r143, 0, 31, -1;
	mul.wide.u32 	%rd64, %r181, 4;
	add.s64 	%rd65, %rd6, %rd64;
	st.local.u32 	[%rd65], %r144;
	add.s32 	%r181, %r181, 1;
	setp.lt.s32 	%p39, %r181, %r36;
	@%p39 bra 	$L__BB0_27;
$L__BB0_39:
	setp.lt.s32 	%p40, %r36, 1;
	ld.shared.f32 	%f16, [%r20];
	mov.f32 	%f605, %f16;
	@%p40 bra 	$L__BB0_53;
	setp.lt.u32 	%p41, %r37, 15;
	mov.b32 	%r186, 0;
	mov.f32 	%f605, %f16;
	@%p41 bra 	$L__BB0_43;
	sub.s32 	%r186, %r36, %r39;
	mov.b32 	%r184, 0;
	mov.f32 	%f605, %f16;
$L__BB0_42:
	.pragma "nounroll";
	mul.wide.u32 	%rd66, %r184, 4;
	add.s64 	%rd67, %rd6, %rd66;
	ld.local.v4.f32 	{%f188, %f189, %f190, %f191}, [%rd67];
	max.f32 	%f192, %f605, %f188;
	max.f32 	%f193, %f192, %f189;
	max.f32 	%f194, %f193, %f190;
	max.f32 	%f195, %f194, %f191;
	ld.local.v4.f32 	{%f196, %f197, %f198, %f199}, [%rd67+16];
	max.f32 	%f200, %f195, %f196;
	max.f32 	%f201, %f200, %f197;
	max.f32 	%f202, %f201, %f198;
	max.f32 	%f203, %f202, %f199;
	ld.local.v4.f32 	{%f204, %f205, %f206, %f207}, [%rd67+32];
	max.f32 	%f208, %f203, %f204;
	max.f32 	%f209, %f208, %f205;
	max.f32 	%f210, %f209, %f206;
	max.f32 	%f211, %f210, %f207;
	ld.local.v4.f32 	{%f212, %f213, %f214, %f215}, [%rd67+48];
	max.f32 	%f216, %f211, %f212;
	max.f32 	%f217, %f216, %f213;
	max.f32 	%f218, %f217, %f214;
	max.f32 	%f605, %f218, %f215;
	add.s32 	%r184, %r184, 16;
	setp.ne.s32 	%p42, %r184, %r186;
	@%p42 bra 	$L__BB0_42;
$L__BB0_43:
	setp.eq.s32 	%p43, %r39, 0;
	@%p43 bra 	$L__BB0_53;
	setp.lt.u32 	%p44, %r39, 8;
	@%p44 bra 	$L__BB0_46;
	mul.wide.u32 	%rd68, %r186, 4;
	add.s64 	%rd69, %rd6, %rd68;
	ld.local.f32 	%f220, [%rd69];
	max.f32 	%f221, %f605, %f220;
	ld.local.f32 	%f222, [%rd69+4];
	max.f32 	%f223, %f221, %f222;
	ld.local.f32 	%f224, [%rd69+8];
	max.f32 	%f225, %f223, %f224;
	ld.local.f32 	%f226, [%rd69+12];
	max.f32 	%f227, %f225, %f226;
	ld.local.f32 	%f228, [%rd69+16];
	max.f32 	%f229, %f227, %f228;
	ld.local.f32 	%f230, [%rd69+20];
	max.f32 	%f231, %f229, %f230;
	ld.local.f32 	%f232, [%rd69+24];
	max.f32 	%f233, %f231, %f232;
	ld.local.f32 	%f234, [%rd69+28];
	max.f32 	%f605, %f233, %f234;
	add.s32 	%r186, %r186, 8;
$L__BB0_46:
	setp.eq.s32 	%p45, %r38, 0;
	@%p45 bra 	$L__BB0_53;
	and.b32  	%r66, %r35, 3;
	setp.lt.u32 	%p46, %r38, 4;
	@%p46 bra 	$L__BB0_49;
	mul.wide.u32 	%rd70, %r186, 4;
	add.s64 	%rd71, %rd6, %rd70;
	ld.local.f32 	%f236, [%rd71];
	max.f32 	%f237, %f605, %f236;
	ld.local.f32 	%f238, [%rd71+4];
	max.f32 	%f239, %f237, %f238;
	ld.local.f32 	%f240, [%rd71+8];
	max.f32 	%f241, %f239, %f240;
	ld.local.f32 	%f242, [%rd71+12];
	max.f32 	%f605, %f241, %f242;
	add.s32 	%r186, %r186, 4;
$L__BB0_49:
	setp.eq.s32 	%p47, %r66, 0;
	@%p47 bra 	$L__BB0_53;
	mul.wide.u32 	%rd72, %r186, 4;
	add.s64 	%rd23, %rd6, %rd72;
	ld.local.f32 	%f243, [%rd23];
	max.f32 	%f605, %f605, %f243;
	setp.eq.s32 	%p48, %r66, 1;
	@%p48 bra 	$L__BB0_53;
	ld.local.f32 	%f244, [%rd23+4];
	max.f32 	%f605, %f605, %f244;
	setp.eq.s32 	%p49, %r66, 2;
	@%p49 bra 	$L__BB0_53;
	ld.local.f32 	%f245, [%rd23+8];
	max.f32 	%f605, %f605, %f245;
$L__BB0_53:
	setp.lt.s32 	%p50, %r36, 1;
	ld.shared.f32 	%f31, [%r21];
	mov.f32 	%f609, 0f00000000;
	@%p50 bra 	$L__BB0_61;
	and.b32  	%r69, %r35, 3;
	setp.lt.u32 	%p51, %r37, 3;
	mov.f32 	%f609, 0f00000000;
	mov.b32 	%r189, 0;
	@%p51 bra 	$L__BB0_57;
	sub.s32 	%r189, %r36, %r69;
	mov.f32 	%f609, 0f00000000;
	mov.b32 	%r188, 0;
$L__BB0_56:
	mul.wide.u32 	%rd73, %r188, 4;
	add.s64 	%rd74, %rd6, %rd73;
	ld.local.v4.f32 	{%f250, %f251, %f252, %f253}, [%rd74];
	sub.f32 	%f254, %f250, %f605;
	fma.rn.f32 	%f255, %f254, 0f3BBB989D, 0f3F000000;
	cvt.sat.f32.f32 	%f256, %f255;
	mov.f32 	%f257, 0f4B400001;
	mov.f32 	%f258, 0f437C0000;
	fma.rm.f32 	%f259, %f256, %f258, %f257;
	add.f32 	%f260, %f259, 0fCB40007F;
	neg.f32 	%f261, %f260;
	fma.rn.f32 	%f262, %f254, 0f3FB8AA3B, %f261;
	fma.rn.f32 	%f263, %f254, 0f32A57060, %f262;
	mov.b32 	%r149, %f259;
	shl.b32 	%r150, %r149, 23;
	mov.b32 	%f264, %r150;
	ex2.approx.ftz.f32 	%f265, %f263;
	mul.f32 	%f266, %f265, %f264;
	add.f32 	%f267, %f609, %f266;
	sub.f32 	%f268, %f251, %f605;
	fma.rn.f32 	%f269, %f268, 0f3BBB989D, 0f3F000000;
	cvt.sat.f32.f32 	%f270, %f269;
	fma.rm.f32 	%f271, %f270, %f258, %f257;
	add.f32 	%f272, %f271, 0fCB40007F;
	neg.f32 	%f273, %f272;
	fma.rn.f32 	%f274, %f268, 0f3FB8AA3B, %f273;
	fma.rn.f32 	%f275, %f268, 0f32A57060, %f274;
	mov.b32 	%r151, %f271;
	shl.b32 	%r152, %r151, 23;
	mov.b32 	%f276, %r152;
	ex2.approx.ftz.f32 	%f277, %f275;
	mul.f32 	%f278, %f277, %f276;
	add.f32 	%f279, %f267, %f278;
	sub.f32 	%f280, %f252, %f605;
	fma.rn.f32 	%f281, %f280, 0f3BBB989D, 0f3F000000;
	cvt.sat.f32.f32 	%f282, %f281;
	fma.rm.f32 	%f283, %f282, %f258, %f257;
	add.f32 	%f284, %f283, 0fCB40007F;
	neg.f32 	%f285, %f284;
	fma.rn.f32 	%f286, %f280, 0f3FB8AA3B, %f285;
	fma.rn.f32 	%f287, %f280, 0f32A57060, %f286;
	mov.b32 	%r153, %f283;
	shl.b32 	%r154, %r153, 23;
	mov.b32 	%f288, %r154;
	ex2.approx.ftz.f32 	%f289, %f287;
	mul.f32 	%f290, %f289, %f288;
	add.f32 	%f291, %f279, %f290;
	sub.f32 	%f292, %f253, %f605;
	fma.rn.f32 	%f293, %f292, 0f3BBB989D, 0f3F000000;
	cvt.sat.f32.f32 	%f294, %f293;
	fma.rm.f32 	%f295, %f294, %f258, %f257;
	add.f32 	%f296, %f295, 0fCB40007F;
	neg.f32 	%f297, %f296;
	fma.rn.f32 	%f298, %f292, 0f3FB8AA3B, %f297;
	fma.rn.f32 	%f299, %f292, 0f32A57060, %f298;
	mov.b32 	%r155, %f295;
	shl.b32 	%r156, %r155, 23;
	mov.b32 	%f300, %r156;
	ex2.approx.ftz.f32 	%f301, %f299;
	mul.f32 	%f302, %f301, %f300;
	st.local.v4.f32 	[%rd74], {%f266, %f278, %f290, %f302};
	add.f32 	%f609, %f291, %f302;
	add.s32 	%r188, %r188, 4;
	setp.ne.s32 	%p52, %r188, %r189;
	@%p52 bra 	$L__BB0_56;
$L__BB0_57:
	setp.eq.s32 	%p53, %r69, 0;
	@%p53 bra 	$L__BB0_61;
	mul.wide.u32 	%rd75, %r189, 4;
	add.s64 	%rd24, %rd6, %rd75;
	ld.local.f32 	%f303, [%rd24];
	sub.f32 	%f304, %f303, %f605;
	fma.rn.f32 	%f305, %f304, 0f3BBB989D, 0f3F000000;
	cvt.sat.f32.f32 	%f306, %f305;
	mov.f32 	%f307, 0f4B400001;
	mov.f32 	%f308, 0f437C0000;
	fma.rm.f32 	%f309, %f306, %f308, %f307;
	add.f32 	%f310, %f309, 0fCB40007F;
	neg.f32 	%f311, %f310;
	fma.rn.f32 	%f312, %f304, 0f3FB8AA3B, %f311;
	fma.rn.f32 	%f313, %f304, 0f32A57060, %f312;
	mov.b32 	%r157, %f309;
	shl.b32 	%r158, %r157, 23;
	mov.b32 	%f314, %r158;
	ex2.approx.ftz.f32 	%f315, %f313;
	mul.f32 	%f316, %f315, %f314;
	st.local.f32 	[%rd24], %f316;
	add.f32 	%f609, %f609, %f316;
	setp.eq.s32 	%p54, %r69, 1;
	@%p54 bra 	$L__BB0_61;
	ld.local.f32 	%f317, [%rd24+4];
	sub.f32 	%f318, %f317, %f605;
	fma.rn.f32 	%f319, %f318, 0f3BBB989D, 0f3F000000;
	cvt.sat.f32.f32 	%f320, %f319;
	mov.f32 	%f321, 0f4B400001;
	mov.f32 	%f322, 0f437C0000;
	fma.rm.f32 	%f323, %f320, %f322, %f321;
	add.f32 	%f324, %f323, 0fCB40007F;
	neg.f32 	%f325, %f324;
	fma.rn.f32 	%f326, %f318, 0f3FB8AA3B, %f325;
	fma.rn.f32 	%f327, %f318, 0f32A57060, %f326;
	mov.b32 	%r159, %f323;
	shl.b32 	%r160, %r159, 23;
	mov.b32 	%f328, %r160;
	ex2.approx.ftz.f32 	%f329, %f327;
	mul.f32 	%f330, %f329, %f328;
	st.local.f32 	[%rd24+4], %f330;
	add.f32 	%f609, %f609, %f330;
	setp.eq.s32 	%p55, %r69, 2;
	@%p55 bra 	$L__BB0_61;
	ld.local.f32 	%f331, [%rd24+8];
	sub.f32 	%f332, %f331, %f605;
	fma.rn.f32 	%f333, %f332, 0f3BBB989D, 0f3F000000;
	cvt.sat.f32.f32 	%f334, %f333;
	mov.f32 	%f335, 0f4B400001;
	mov.f32 	%f336, 0f437C0000;
	fma.rm.f32 	%f337, %f334, %f336, %f335;
	add.f32 	%f338, %f337, 0fCB40007F;
	neg.f32 	%f339, %f338;
	fma.rn.f32 	%f340, %f332, 0f3FB8AA3B, %f339;
	fma.rn.f32 	%f341, %f332, 0f32A57060, %f340;
	mov.b32 	%r161, %f337;
	shl.b32 	%r162, %r161, 23;
	mov.b32 	%f342, %r162;
	ex2.approx.ftz.f32 	%f343, %f341;
	mul.f32 	%f344, %f343, %f342;
	st.local.f32 	[%rd24+8], %f344;
	add.f32 	%f609, %f609, %f344;
$L__BB0_61:
	setp.lt.s32 	%p56, %r36, 1;
	sub.f32 	%f345, %f16, %f605;
	fma.rn.f32 	%f346, %f345, 0f3BBB989D, 0f3F000000;
	cvt.sat.f32.f32 	%f347, %f346;
	mov.f32 	%f348, 0f4B400001;
	mov.f32 	%f349, 0f437C0000;
	fma.rm.f32 	%f350, %f347, %f349, %f348;
	add.f32 	%f351, %f350, 0fCB40007F;
	neg.f32 	%f352, %f351;
	fma.rn.f32 	%f353, %f345, 0f3FB8AA3B, %f352;
	fma.rn.f32 	%f354, %f345, 0f32A57060, %f353;
	mov.b32 	%r163, %f350;
	shl.b32 	%r164, %r163, 23;
	mov.b32 	%f355, %r164;
	ex2.approx.ftz.f32 	%f356, %f354;
	mul.f32 	%f357, %f356, %f355;
	fma.rn.f32 	%f40, %f31, %f357, %f609;
	ld.local.v4.f32 	{%f358, %f359, %f360, %f361}, [%rd5];
	mul.f32 	%f362, %f357, %f358;
	mul.f32 	%f363, %f357, %f359;
	mul.f32 	%f364, %f357, %f360;
	mul.f32 	%f365, %f357, %f361;
	st.local.v4.f32 	[%rd5], {%f362, %f363, %f364, %f365};
	ld.local.v4.f32 	{%f366, %f367, %f368, %f369}, [%rd5+16];
	mul.f32 	%f370, %f357, %f366;
	mul.f32 	%f371, %f357, %f367;
	mul.f32 	%f372, %f357, %f368;
	mul.f32 	%f373, %f357, %f369;
	st.local.v4.f32 	[%rd5+16], {%f370, %f371, %f372, %f373};
	ld.local.v4.f32 	{%f374, %f375, %f376, %f377}, [%rd5+32];
	mul.f32 	%f378, %f357, %f374;
	mul.f32 	%f379, %f357, %f375;
	mul.f32 	%f380, %f357, %f376;
	mul.f32 	%f381, %f357, %f377;
	st.local.v4.f32 	[%rd5+32], {%f378, %f379, %f380, %f381};
	ld.local.v4.f32 	{%f382, %f383, %f384, %f385}, [%rd5+48];
	mul.f32 	%f386, %f357, %f382;
	mul.f32 	%f387, %f357, %f383;
	mul.f32 	%f388, %f357, %f384;
	mul.f32 	%f389, %f357, %f385;
	st.local.v4.f32 	[%rd5+48], {%f386, %f387, %f388, %f389};
	ld.local.v4.f32 	{%f390, %f391, %f392, %f393}, [%rd5+64];
	mul.f32 	%f394, %f357, %f390;
	mul.f32 	%f395, %f357, %f391;
	mul.f32 	%f396, %f357, %f392;
	mul.f32 	%f397, %f357, %f393;
	st.local.v4.f32 	[%rd5+64], {%f394, %f395, %f396, %f397};
	ld.local.v4.f32 	{%f398, %f399, %f400, %f401}, [%rd5+80];
	mul.f32 	%f402, %f357, %f398;
	mul.f32 	%f403, %f357, %f399;
	mul.f32 	%f404, %f357, %f400;
	mul.f32 	%f405, %f357, %f401;
	st.local.v4.f32 	[%rd5+80], {%f402, %f403, %f404, %f405};
	ld.local.v4.f32 	{%f406, %f407, %f408, %f409}, [%rd5+96];
	mul.f32 	%f410, %f357, %f406;
	mul.f32 	%f411, %f357, %f407;
	mul.f32 	%f412, %f357, %f408;
	mul.f32 	%f413, %f357, %f409;
	st.local.v4.f32 	[%rd5+96], {%f410, %f411, %f412, %f413};
	ld.local.v4.f32 	{%f414, %f415, %f416, %f417}, [%rd5+112];
	mul.f32 	%f418, %f357, %f414;
	mul.f32 	%f419, %f357, %f415;
	mul.f32 	%f420, %f357, %f416;
	mul.f32 	%f421, %f357, %f417;
	st.local.v4.f32 	[%rd5+112], {%f418, %f419, %f420, %f421};
	ld.local.v4.f32 	{%f422, %f423, %f424, %f425}, [%rd5+128];
	mul.f32 	%f426, %f357, %f422;
	mul.f32 	%f427, %f357, %f423;
	mul.f32 	%f428, %f357, %f424;
	mul.f32 	%f429, %f357, %f425;
	st.local.v4.f32 	[%rd5+128], {%f426, %f427, %f428, %f429};
	ld.local.v4.f32 	{%f430, %f431, %f432, %f433}, [%rd5+144];
	mul.f32 	%f434, %f357, %f430;
	mul.f32 	%f435, %f357, %f431;
	mul.f32 	%f436, %f357, %f432;
	mul.f32 	%f437, %f357, %f433;
	st.local.v4.f32 	[%rd5+144], {%f434, %f435, %f436, %f437};
	ld.local.v4.f32 	{%f438, %f439, %f440, %f441}, [%rd5+160];
	mul.f32 	%f442, %f357, %f438;
	mul.f32 	%f443, %f357, %f439;
	mul.f32 	%f444, %f357, %f440;
	mul.f32 	%f445, %f357, %f441;
	st.local.v4.f32 	[%rd5+160], {%f442, %f443, %f444, %f445};
	ld.local.v4.f32 	{%f446, %f447, %f448, %f449}, [%rd5+176];
	mul.f32 	%f450, %f357, %f446;
	mul.f32 	%f451, %f357, %f447;
	mul.f32 	%f452, %f357, %f448;
	mul.f32 	%f453, %f357, %f449;
	st.local.v4.f32 	[%rd5+176], {%f450, %f451, %f452, %f453};
	ld.local.v4.f32 	{%f454, %f455, %f456, %f457}, [%rd5+192];
	mul.f32 	%f458, %f357, %f454;
	mul.f32 	%f459, %f357, %f455;
	mul.f32 	%f460, %f357, %f456;
	mul.f32 	%f461, %f357, %f457;
	st.local.v4.f32 	[%rd5+192], {%f458, %f459, %f460, %f461};
	ld.local.v4.f32 	{%f462, %f463, %f464, %f465}, [%rd5+208];
	mul.f32 	%f466, %f357, %f462;
	mul.f32 	%f467, %f357, %f463;
	mul.f32 	%f468, %f357, %f464;
	mul.f32 	%f469, %f357, %f465;
	st.local.v4.f32 	[%rd5+208], {%f466, %f467, %f468, %f469};
	ld.local.v4.f32 	{%f470, %f471, %f472, %f473}, [%rd5+224];
	mul.f32 	%f474, %f357, %f470;
	mul.f32 	%f475, %f357, %f471;
	mul.f32 	%f476, %f357, %f472;
	mul.f32 	%f477, %f357, %f473;
	st.local.v4.f32 	[%rd5+224], {%f474, %f475, %f476, %f477};
	ld.local.v4.f32 	{%f478, %f479, %f480, %f481}, [%rd5+240];
	mul.f32 	%f482, %f357, %f478;
	mul.f32 	%f483, %f357, %f479;
	mul.f32 	%f484, %f357, %f480;
	mul.f32 	%f485, %f357, %f481;
	st.local.v4.f32 	[%rd5+240], {%f482, %f483, %f484, %f485};
	@%p56 bra 	$L__BB0_75;
	mov.b32 	%r190, 0;
$L__BB0_63:
	setp.ge.s32 	%p57, %r195, %r91;
	mul.wide.u32 	%rd76, %r190, 4;
	add.s64 	%rd77, %rd6, %rd76;
	ld.local.f32 	%f41, [%rd77];
	@%p57 bra 	$L__BB0_74;
	setp.eq.s32 	%p58, %r26, 0;
	shl.b32 	%r166, %r190, 6;
	mov.u32 	%r167, _ZZ27sdpa_fp8_baseline_v2_kernelPKhS0_S0_PKfS2_S2_P6__halfiiiifE6V_smem;
	add.s32 	%r75, %r167, %r166;
	mov.u32 	%r191, %r195;
	@%p58 bra 	$L__BB0_72;
	setp.eq.s32 	%p59, %r26, 1;
	add.s32 	%r76, %r75, %r195;
	ld.shared.u8 	%rs73, [%r76];
	cvt.rn.f32.u16 	%f486, %rs73;
	div.rn.f32 	%f487, %f486, 0f437F0000;
	fma.rn.f32 	%f488, %f487, 0f44600000, 0fC3E00000;
	mul.f32 	%f489, %f3, %f488;
	ld.local.f32 	%f490, [%rd11];
	fma.rn.f32 	%f491, %f41, %f489, %f490;
	st.local.f32 	[%rd11], %f491;
	mov.u32 	%r191, %r8;
	@%p59 bra 	$L__BB0_72;
	setp.eq.s32 	%p60, %r26, 2;
	ld.shared.u8 	%rs74, [%r76+32];
	cvt.rn.f32.u16 	%f492, %rs74;
	div.rn.f32 	%f493, %f492, 0f437F0000;
	fma.rn.f32 	%f494, %f493, 0f44600000, 0fC3E00000;
	mul.f32 	%f495, %f3, %f494;
	ld.local.f32 	%f496, [%rd11+128];
	fma.rn.f32 	%f497, %f41, %f495, %f496;
	st.local.f32 	[%rd11+128], %f497;
	mov.u32 	%r191, %r9;
	@%p60 bra 	$L__BB0_72;
	setp.eq.s32 	%p61, %r26, 3;
	ld.shared.u8 	%rs75, [%r76+64];
	cvt.rn.f32.u16 	%f498, %rs75;
	div.rn.f32 	%f499, %f498, 0f437F0000;
	fma.rn.f32 	%f500, %f499, 0f44600000, 0fC3E00000;
	mul.f32 	%f501, %f3, %f500;
	ld.local.f32 	%f502, [%rd11+256];
	fma.rn.f32 	%f503, %f41, %f501, %f502;
	st.local.f32 	[%rd11+256], %f503;
	mov.u32 	%r191, %r10;
	@%p61 bra 	$L__BB0_72;
	setp.eq.s32 	%p62, %r26, 4;
	ld.shared.u8 	%rs76, [%r76+96];
	cvt.rn.f32.u16 	%f504, %rs76;
	div.rn.f32 	%f505, %f504, 0f437F0000;
	fma.rn.f32 	%f506, %f505, 0f44600000, 0fC3E00000;
	mul.f32 	%f507, %f3, %f506;
	ld.local.f32 	%f508, [%rd11+384];
	fma.rn.f32 	%f509, %f41, %f507, %f508;
	st.local.f32 	[%rd11+384], %f509;
	mov.u32 	%r191, %r28;
	@%p62 bra 	$L__BB0_72;
	setp.eq.s32 	%p63, %r26, 5;
	ld.shared.u8 	%rs77, [%r76+128];
	cvt.rn.f32.u16 	%f510, %rs77;
	div.rn.f32 	%f511, %f510, 0f437F0000;
	fma.rn.f32 	%f512, %f511, 0f44600000, 0fC3E00000;
	mul.f32 	%f513, %f3, %f512;
	ld.local.f32 	%f514, [%rd11+512];
	fma.rn.f32 	%f515, %f41, %f513, %f514;
	st.local.f32 	[%rd11+512], %f515;
	mov.u32 	%r191, %r29;
	@%p63 bra 	$L__BB0_72;
	setp.eq.s32 	%p64, %r26, 6;
	ld.shared.u8 	%rs78, [%r76+160];
	cvt.rn.f32.u16 	%f516, %rs78;
	div.rn.f32 	%f517, %f516, 0f437F0000;
	fma.rn.f32 	%f518, %f517, 0f44600000, 0fC3E00000;
	mul.f32 	%f519, %f3, %f518;
	ld.local.f32 	%f520, [%rd11+640];
	fma.rn.f32 	%f521, %f41, %f519, %f520;
	st.local.f32 	[%rd11+640], %f521;
	mov.u32 	%r191, %r30;
	@%p64 bra 	$L__BB0_72;
	ld.shared.u8 	%rs79, [%r76+192];
	cvt.rn.f32.u16 	%f522, %rs79;
	div.rn.f32 	%f523, %f522, 0f437F0000;
	fma.rn.f32 	%f524, %f523, 0f44600000, 0fC3E00000;
	mul.f32 	%f525, %f3, %f524;
	ld.local.f32 	%f526, [%rd11+768];
	fma.rn.f32 	%f527, %f41, %f525, %f526;
	st.local.f32 	[%rd11+768], %f527;
	mov.u32 	%r191, %r31;
$L__BB0_72:
	setp.lt.u32 	%p65, %r5, 224;
	@%p65 bra 	$L__BB0_74;
$L__BB0_73:
	.pragma "nounroll";
	add.s32 	%r168, %r75, %r191;
	ld.shared.u8 	%rs80, [%r168];
	cvt.rn.f32.u16 	%f528, %rs80;
	div.rn.f32 	%f529, %f528, 0f437F0000;
	fma.rn.f32 	%f530, %f529, 0f44600000, 0fC3E00000;
	mul.f32 	%f531, %f3, %f530;
	mul.wide.u32 	%rd78, %r191, 4;
	add.s64 	%rd79, %rd5, %rd78;
	ld.local.f32 	%f532, [%rd79];
	fma.rn.f32 	%f533, %f41, %f531, %f532;
	st.local.f32 	[%rd79], %f533;
	ld.shared.u8 	%rs81, [%r168+32];
	cvt.rn.f32.u16 	%f534, %rs81;
	div.rn.f32 	%f535, %f534, 0f437F0000;
	fma.rn.f32 	%f536, %f535, 0f44600000, 0fC3E00000;
	mul.f32 	%f537, %f3, %f536;
	ld.local.f32 	%f538, [%rd79+128];
	fma.rn.f32 	%f539, %f41, %f537, %f538;
	st.local.f32 	[%rd79+128], %f539;
	ld.shared.u8 	%rs82, [%r168+64];
	cvt.rn.f32.u16 	%f540, %rs82;
	div.rn.f32 	%f541, %f540, 0f437F0000;
	fma.rn.f32 	%f542, %f541, 0f44600000, 0fC3E00000;
	mul.f32 	%f543, %f3, %f542;
	ld.local.f32 	%f544, [%rd79+256];
	fma.rn.f32 	%f545, %f41, %f543, %f544;
	st.local.f32 	[%rd79+256], %f545;
	ld.shared.u8 	%rs83, [%r168+96];
	cvt.rn.f32.u16 	%f546, %rs83;
	div.rn.f32 	%f547, %f546, 0f437F0000;
	fma.rn.f32 	%f548, %f547, 0f44600000, 0fC3E00000;
	mul.f32 	%f549, %f3, %f548;
	ld.local.f32 	%f550, [%rd79+384];
	fma.rn.f32 	%f551, %f41, %f549, %f550;
	st.local.f32 	[%rd79+384], %f551;
	ld.shared.u8 	%rs84, [%r168+128];
	cvt.rn.f32.u16 	%f552, %rs84;
	div.rn.f32 	%f553, %f552, 0f437F0000;
	fma.rn.f32 	%f554, %f553, 0f44600000, 0fC3E00000;
	mul.f32 	%f555, %f3, %f554;
	ld.local.f32 	%f556, [%rd79+512];
	fma.rn.f32 	%f557, %f41, %f555, %f556;
	st.local.f32 	[%rd79+512], %f557;
	ld.shared.u8 	%rs85, [%r168+160];
	cvt.rn.f32.u16 	%f558, %rs85;
	div.rn.f32 	%f559, %f558, 0f437F0000;
	fma.rn.f32 	%f560, %f559, 0f44600000, 0fC3E00000;
	mul.f32 	%f561, %f3, %f560;
	ld.local.f32 	%f562, [%rd79+640];
	fma.rn.f32 	%f563, %f41, %f561, %f562;
	st.local.f32 	[%rd79+640], %f563;
	ld.shared.u8 	%rs86, [%r168+192];
	cvt.rn.f32.u16 	%f564, %rs86;
	div.rn.f32 	%f565, %f564, 0f437F0000;
	fma.rn.f32 	%f566, %f565, 0f44600000, 0fC3E00000;
	mul.f32 	%f567, %f3, %f566;
	ld.local.f32 	%f568, [%rd79+768];
	fma.rn.f32 	%f569, %f41, %f567, %f568;
	st.local.f32 	[%rd79+768], %f569;
	ld.shared.u8 	%rs87, [%r168+224];
	cvt.rn.f32.u16 	%f570, %rs87;
	div.rn.f32 	%f571, %f570, 0f437F0000;
	fma.rn.f32 	%f572, %f571, 0f44600000, 0fC3E00000;
	mul.f32 	%f573, %f3, %f572;
	ld.local.f32 	%f574, [%rd79+896];
	fma.rn.f32 	%f575, %f41, %f573, %f574;
	st.local.f32 	[%rd79+896], %f575;
	add.s32 	%r191, %r191, 256;
	setp.lt.s32 	%p66, %r191, %r91;
	@%p66 bra 	$L__BB0_73;
$L__BB0_74:
	add.s32 	%r190, %r190, 1;
	setp.lt.s32 	%p67, %r190, %r36;
	@%p67 bra 	$L__BB0_63;
$L__BB0_75:
	setp.ne.s32 	%p68, %r195, 0;
	@%p68 bra 	$L__BB0_77;
	st.shared.f32 	[%r20], %f605;
	st.shared.f32 	[%r21], %f40;
$L__BB0_77:
	bar.sync 	0;
	add.s32 	%r175, %r175, 1;
	setp.ne.s32 	%p69, %r175, %r22;
	@%p69 bra 	$L__BB0_14;
$L__BB0_78:
	setp.ge.s32 	%p70, %r19, %r90;
	@%p70 bra 	$L__BB0_86;
	setp.ge.s32 	%p71, %r195, %r91;
	ld.shared.f32 	%f42, [%r21];
	mul.lo.s32 	%r169, %r91, %r19;
	cvt.s64.s32 	%rd25, %r169;
	@%p71 bra 	$L__BB0_86;
	and.b32  	%r82, %r6, 7;
	setp.eq.s32 	%p72, %r82, 0;
	@%p72 bra 	$L__BB0_83;
	add.s64 	%rd80, %rd7, %rd25;
	cvt.u64.u32 	%rd81, %r1;
	and.b64  	%rd82, %rd81, 31;
	add.s64 	%rd83, %rd80, %rd82;
	shl.b64 	%rd84, %rd83, 1;
	add.s64 	%rd96, %rd4, %rd84;
	mul.wide.u32 	%rd85, %r195, 4;
	add.s64 	%rd95, %rd5, %rd85;
	neg.s32 	%r193, %r82;
	shl.b32 	%r171, %r82, 5;
	or.b32  	%r195, %r171, %r195;
$L__BB0_82:
	.pragma "nounroll";
	ld.local.f32 	%f577, [%rd95];
	div.rn.f32 	%f576, %f577, %f42;
	// begin inline asm
	{  cvt.rn.f16.f32 %rs88, %f576;}

	// end inline asm
	st.global.u16 	[%rd96], %rs88;
	add.s64 	%rd96, %rd96, 64;
	add.s64 	%rd95, %rd95, 128;
	add.s32 	%r193, %r193, 1;
	setp.ne.s32 	%p73, %r193, 0;
	@%p73 bra 	$L__BB0_82;
$L__BB0_83:
	setp.lt.u32 	%p74, %r5, 224;
	@%p74 bra 	$L__BB0_86;
	cvt.u64.u32 	%rd86, %r195;
	mul.wide.u32 	%rd87, %r195, 4;
	add.s64 	%rd88, %rd87, %rd5;
	add.s64 	%rd98, %rd88, 512;
	add.s64 	%rd89, %rd7, %rd25;
	add.s64 	%rd90, %rd89, %rd86;
	shl.b64 	%rd91, %rd90, 1;
	add.s64 	%rd92, %rd91, %rd4;
	add.s64 	%rd97, %rd92, 256;
$L__BB0_85:
	.pragma "nounroll";
	ld.local.f32 	%f586, [%rd98+-512];
	div.rn.f32 	%f578, %f586, %f42;
	// begin inline asm
	{  cvt.rn.f16.f32 %rs89, %f578;}

	// end inline asm
	st.global.u16 	[%rd97+-256], %rs89;
	ld.local.f32 	%f587, [%rd98+-384];
	div.rn.f32 	%f579, %f587, %f42;
	// begin inline asm
	{  cvt.rn.f16.f32 %rs90, %f579;}

	// end inline asm
	st.global.u16 	[%rd97+-192], %rs90;
	ld.local.f32 	%f588, [%rd98+-256];
	div.rn.f32 	%f580, %f588, %f42;
	// begin inline asm
	{  cvt.rn.f16.f32 %rs91, %f580;}

	// end inline asm
	st.global.u16 	[%rd97+-128], %rs91;
	ld.local.f32 	%f589, [%rd98+-128];
	div.rn.f32 	%f581, %f589, %f42;
	// begin inline asm
	{  cvt.rn.f16.f32 %rs92, %f581;}

	// end inline asm
	st.global.u16 	[%rd97+-64], %rs92;
	ld.local.f32 	%f590, [%rd98];
	div.rn.f32 	%f582, %f590, %f42;
	// begin inline asm
	{  cvt.rn.f16.f32 %rs93, %f582;}

	// end inline asm
	st.global.u16 	[%rd97], %rs93;
	ld.local.f32 	%f591, [%rd98+128];
	div.rn.f32 	%f583, %f591, %f42;
	// begin inline asm
	{  cvt.rn.f16.f32 %rs94, %f583;}

	// end inline asm
	st.global.u16 	[%rd97+64], %rs94;
	ld.local.f32 	%f592, [%rd98+256];
	div.rn.f32 	%f584, %f592, %f42;
	// begin inline asm
	{  cvt.rn.f16.f32 %rs95, %f584;}

	// end inline asm
	st.global.u16 	[%rd97+128], %rs95;
	ld.local.f32 	%f593, [%rd98+384];
	div.rn.f32 	%f585, %f593, %f42;
	// begin inline asm
	{  cvt.rn.f16.f32 %rs96, %f585;}

	// end inline asm
	st.global.u16 	[%rd97+192], %rs96;
	add.s32 	%r195, %r195, 256;
	add.s64 	%rd98, %rd98, 1024;
	add.s64 	%rd97, %rd97, 512;
	setp.lt.s32 	%p75, %r195, %r91;
	@%p75 bra 	$L__BB0_85;
$L__BB0_86:
	ret;

}


// ===== COMPILED SASS (sm_100) =====

	.target	sm_100

	.elftype	@"ET_EXEC"


//--------------------- .note.nv.tkinfo           --------------------------
	.section	.note.nv.tkinfo,"",@"SHT_NOTE"
	.sectionflags	@"SHF_NOTE_NV_TKINFO"
	.tkinfo
        /*0018*/ 	.word	0x00000002
        /*0030*/ 	.string	""
        /*0030*/ 	.string	"ptxas"
        /*0030*/ 	.string	"Cuda compilation tools, release 13.0, V13.0.88"
        /*0030*/ 	.string	"Build cuda_13.0.r13.0/compiler.36424714_0"
        /*0030*/ 	.string	"-arch sm_100 -m 64 "



//--------------------- .note.nv.cuinfo           --------------------------
	.section	.note.nv.cuinfo,"",@"SHT_NOTE"
	.sectionflags	@"SHF_NOTE_NV_CUINFO"
        /*0018*/ 	.short	0x0002
        /*001a*/ 	.short	0x0064
        /*001c*/ 	.short	0x0082
	.zero		2


//--------------------- .nv.info                  --------------------------
	.section	.nv.info,"",@"SHT_CUDA_INFO"
	.align	4


	//----- nvinfo : EIATTR_REGCOUNT
	.align		4
        /*0000*/ 	.byte	0x04, 0x2f
        /*0002*/ 	.short	(.L_1 - .L_0)
	.align		4
.L_0:
        /*0004*/ 	.word	index@(_Z27sdpa_fp8_baseline_v2_kernelPKhS0_S0_PKfS2_S2_P6__halfiiiif)
        /*0008*/ 	.word	0x0000006c


	//----- nvinfo : EIATTR_FRAME_SIZE
	.align		4
.L_1:
        /*000c*/ 	.byte	0x04, 0x11
        /*000e*/ 	.short	(.L_3 - .L_2)
	.align		4
.L_2:
        /*0010*/ 	.word	index@($__internal_0_$__cuda_sm3x_div_rn_noftz_f32_slowpath)
        /*0014*/ 	.word	0x00000200


	//----- nvinfo : EIATTR_FRAME_SIZE
	.align		4
.L_3:
        /*0018*/ 	.byte	0x04, 0x11
        /*001a*/ 	.short	(.L_5 - .L_4)
	.align		4
.L_4:
        /*001c*/ 	.word	index@(_Z27sdpa_fp8_baseline_v2_kernelPKhS0_S0_PKfS2_S2_P6__halfiiiif)
        /*0020*/ 	.word	0x00000200


	//----- nvinfo : EIATTR_MIN_STACK_SIZE
	.align		4
.L_5:
        /*0024*/ 	.byte	0x04, 0x12
        /*0026*/ 	.short	(.L_7 - .L_6)
	.align		4
.L_6:
        /*0028*/ 	.word	index@(_Z27sdpa_fp8_baseline_v2_kernelPKhS0_S0_PKfS2_S2_P6__halfiiiif)
        /*002c*/ 	.word	0x00000200
.L_7:


//--------------------- .nv.compat                --------------------------
	.section	.nv.compat,"",@"SHT_CUDA_COMPAT_INFO"
	.align	4
        /*0000*/ 	.byte	0x02, 0x09, 0x00, 0x00, 0x02, 0x02, 0x01, 0x00, 0x02, 0x05, 0x05, 0x00, 0x03, 0x07, 0x01, 0x01
        /*0010*/ 	.byte	0x02, 0x03, 0x00, 0x00, 0x02, 0x06, 0x01, 0x00, 0x04, 0x0b, 0x08, 0x00, 0x01, 0x00, 0x00, 0x00
        /*0020*/ 	.byte	0x00, 0x00, 0x00, 0x00


//--------------------- .nv.info._Z27sdpa_fp8_baseline_v2_kernelPKhS0_S0_PKfS2_S2_P6__halfiiiif --------------------------
	.section	.nv.info._Z27sdpa_fp8_baseline_v2_kernelPKhS0_S0_PKfS2_S2_P6__halfiiiif,"",@"SHT_CUDA_INFO"
	.sectionflags	@""
	.align	4


	//----- nvinfo : EIATTR_CUDA_API_VERSION
	.align		4
        /*0000*/ 	.byte	0x04, 0x37
        /*0002*/ 	.short	(.L_9 - .L_8)
.L_8:
        /*0004*/ 	.word	0x00000082


	//----- nvinfo : EIATTR_KPARAM_INFO
	.align		4
.L_9:
        /*0008*/ 	.byte	0x04, 0x17
        /*000a*/ 	.short	(.L_11 - .L_10)
.L_10:
        /*000c*/ 	.word	0x00000000
        /*0010*/ 	.short	0x000b
        /*0012*/ 	.short	0x0048
        /*0014*/ 	.byte	0x00, 0xf0, 0x11, 0x00


	//----- nvinfo : EIATTR_KPARAM_INFO
	.align		4
.L_11:
        /*0018*/ 	.byte	0x04, 0x17
        /*001a*/ 	.short	(.L_13 - .L_12)
.L_12:
        /*001c*/ 	.word	0x00000000
        /*0020*/ 	.short	0x000a
        /*0022*/ 	.short	0x0044
        /*0024*/ 	.byte	0x00, 0xf0, 0x11, 0x00


	//----- nvinfo : EIATTR_KPARAM_INFO
	.align		4
.L_13:
        /*0028*/ 	.byte	0x04, 0x17
        /*002a*/ 	.short	(.L_15 - .L_14)
.L_14:
        /*002c*/ 	.word	0x00000000
        /*0030*/ 	.short	0x0009
        /*0032*/ 	.short	0x0040
        /*0034*/ 	.byte	0x00, 0xf0, 0x11, 0x00


	//----- nvinfo : EIATTR_KPARAM_INFO
	.align		4
.L_15:
        /*0038*/ 	.byte	0x04, 0x17
        /*003a*/ 	.short	(.L_17 - .L_16)
.L_16:
        /*003c*/ 	.word	0x00000000
        /*0040*/ 	.short	0x0008
        /*0042*/ 	.short	0x003c
        /*0044*/ 	.byte	0x00, 0xf0, 0x11, 0x00


	//----- nvinfo : EIATTR_KPARAM_INFO
	.align		4
.L_17:
        /*0048*/ 	.byte	0x04, 0x17
        /*004a*/ 	.short	(.L_19 - .L_18)
.L_18:
        /*004c*/ 	.word	0x00000000
        /*0050*/ 	.short	0x0007
        /*0052*/ 	.short	0x0038
        /*0054*/ 	.byte	0x00, 0xf0, 0x11, 0x00


	//----- nvinfo : EIATTR_KPARAM_INFO
	.align		4
.L_19:
        /*0058*/ 	.byte	0x04, 0x17
        /*005a*/ 	.short	(.L_21 - .L_20)
.L_20:
        /*005c*/ 	.word	0x00000000
        /*0060*/ 	.short	0x0006
        /*0062*/ 	.short	0x0030
        /*0064*/ 	.byte	0x00, 0xf5, 0x21, 0x00


	//----- nvinfo : EIATTR_KPARAM_INFO
	.align		4
.L_21:
        /*0068*/ 	.byte	0x04, 0x17
        /*006a*/ 	.short	(.L_23 - .L_22)
.L_22:
        /*006c*/ 	.word	0x00000000
        /*0070*/ 	.short	0x0005
        /*0072*/ 	.short	0x0028
        /*0074*/ 	.byte	0x00, 0xf5, 0x21, 0x00


	//----- nvinfo : EIATTR_KPARAM_INFO
	.align		4
.L_23:
        /*0078*/ 	.byte	0x04, 0x17
        /*007a*/ 	.short	(.L_25 - .L_24)
.L_24:
        /*007c*/ 	.word	0x00000000
        /*0080*/ 	.short	0x0004
        /*0082*/ 	.short	0x0020
        /*0084*/ 	.byte	0x00, 0xf5, 0x21, 0x00


	//----- nvinfo : EIATTR_KPARAM_INFO
	.align		4
.L_25:
        /*0088*/ 	.byte	0x04, 0x17
        /*008a*/ 	.short	(.L_27 - .L_26)
.L_26:
        /*008c*/ 	.word	0x00000000
        /*0090*/ 	.short	0x0003
        /*0092*/ 	.short	0x0018
        /*0094*/ 	.byte	0x00, 0xf5, 0x21, 0x00


	//----- nvinfo : EIATTR_KPARAM_INFO
	.align		4
.L_27:
        /*0098*/ 	.byte	0x04, 0x17
        /*009a*/ 	.short	(.L_29 - .L_28)
.L_28:
        /*009c*/ 	.word	0x00000000
        /*00a0*/ 	.short	0x0002
        /*00a2*/ 	.short	0x0010
        /*00a4*/ 	.byte	0x00, 0xf5, 0x21, 0x00


	//----- nvinfo : EIATTR_KPARAM_INFO
	.align		4
.L_29:
        /*00a8*/ 	.byte	0x04, 0x17
        /*00aa*/ 	.short	(.L_31 - .L_30)
.L_30:
        /*00ac*/ 	.word	0x00000000
        /*00b0*/ 	.short	0x0001
        /*00b2*/ 	.short	0x0008
        /*00b4*/ 	.byte	0x00, 0xf5, 0x21, 0x00


	//----- nvinfo : EIATTR_KPARAM_INFO
	.align		4
.L_31:
        /*00b8*/ 	.byte	0x04, 0x17
        /*00ba*/ 	.short	(.L_33 - .L_32)
.L_32:
        /*00bc*/ 	.word	0x00000000
        /*00c0*/ 	.short	0x0000
        /*00c2*/ 	.short	0x0000
        /*00c4*/ 	.byte	0x00, 0xf5, 0x21, 0x00


	//----- nvinfo : EIATTR_SPARSE_MMA_MASK
	.align		4
.L_33:
        /*00c8*/ 	.byte	0x03, 0x50
        /*00ca*/ 	.short	0x0000


	//----- nvinfo : EIATTR_MAXREG_COUNT
	.align		4
        /*00cc*/ 	.byte	0x03, 0x1b
        /*00ce*/ 	.short	0x0080


	//----- nvinfo : EIATTR_NUM_BARRIERS
	.align		4
        /*00d0*/ 	.byte	0x02, 0x4c
        /*00d2*/ 	.byte	0x01
	.zero		1


	//----- nvinfo : EIATTR_MERCURY_ISA_VERSION
	.align		4
        /*00d4*/ 	.byte	0x03, 0x5f
        /*00d6*/ 	.short	0x0101


	//----- nvinfo : EIATTR_COOP_GROUP_MASK_REGIDS
	.align		4
        /*00d8*/ 	.byte	0x04, 0x29
        /*00da*/ 	.short	(.L_35 - .L_34)


	//   ....[0]....
.L_34:
        /*00dc*/ 	.word	0xffffffff


	//   ....[1]....
        /*00e0*/ 	.word	0xffffffff


	//   ....[2]....
        /*00e4*/ 	.word	0xffffffff


	//   ....[3]....
        /*00e8*/ 	.word	0xffffffff


	//   ....[4]....
        /*00ec*/ 	.word	0xffffffff


	//   ....[5]....
        /*00f0*/ 	.word	0xffffffff


	//   ....[6]....
        /*00f4*/ 	.word	0x0500000a


	//   ....[7]....
        /*00f8*/ 	.word	0x0500000a


	//   ....[8]....
        /*00fc*/ 	.word	0x0500000a


	//   ....[9]....
        /*0100*/ 	.word	0x0500000a


	//   ....[10]....
        /*0104*/ 	.word	0x0500000a


	//----- nvinfo : EIATTR_COOP_GROUP_INSTR_OFFSETS
	.align		4
.L_35:
        /*0108*/ 	.byte	0x04, 0x28
        /*010a*/ 	.short	(.L_37 - .L_36)


	//   ....[0]....
.L_36:
        /*010c*/ 	.word	0x00003b70


	//   ....[1]....
        /*0110*/ 	.word	0x00003b90


	//   ....[2]....
        /*0114*/ 	.word	0x00003bb0


	//   ....[3]....
        /*0118*/ 	.word	0x00003bd0


	//   ....[4]....
        /*011c*/ 	.word	0x00003bf0


	//   ....[5]....
        /*0120*/ 	.word	0x00003c60


	//   ....[6]....
        /*0124*/ 	.word	0x00007650


	//   ....[7]....
        /*0128*/ 	.word	0x000076c0


	//   ....[8]....
        /*012c*/ 	.word	0x00007730


	//   ....[9]....
        /*0130*/ 	.word	0x000077a0


	//   ....[10]....
        /*0134*/ 	.word	0x00007810


	//----- nvinfo : EIATTR_VRC_CTA_INIT_COUNT
	.align		4
.L_37:
        /*0138*/ 	.byte	0x02, 0x4a
	.zero		1
	.zero		1


	//----- nvinfo : EIATTR_EXIT_INSTR_OFFSETS
	.align		4
        /*013c*/ 	.byte	0x04, 0x1c
        /*013e*/ 	.short	(.L_39 - .L_38)


	//   ....[0]....
.L_38:
        /*0140*/ 	.word	0x00006870


	//   ....[1]....
        /*0144*/ 	.word	0x000068b0


	//   ....[2]....
        /*0148*/ 	.word	0x00006b60


	//   ....[3]....
        /*014c*/ 	.word	0x00007600


	//----- nvinfo : EIATTR_MAX_THREADS
	.align		4
.L_39:
        /*0150*/ 	.byte	0x04, 0x05
        /*0152*/ 	.short	(.L_41 - .L_40)
.L_40:
        /*0154*/ 	.word	0x00000100
        /*0158*/ 	.word	0x00000001
        /*015c*/ 	.word	0x00000001


	//----- nvinfo : EIATTR_CRS_STACK_SIZE
	.align		4
.L_41:
        /*0160*/ 	.byte	0x04, 0x1e
        /*0162*/ 	.short	(.L_43 - .L_42)
.L_42:
        /*0164*/ 	.word	0x00000000


	//----- nvinfo : EIATTR_CBANK_PARAM_SIZE
	.align		4
.L_43:
        /*0168*/ 	.byte	0x03, 0x19
        /*016a*/ 	.short	0x004c


	//----- nvinfo : EIATTR_PARAM_CBANK
	.align		4
        /*016c*/ 	.byte	0x04, 0x0a
        /*016e*/ 	.short	(.L_45 - .L_44)
	.align		4
.L_44:
        /*0170*/ 	.word	index@(.nv.constant0._Z27sdpa_fp8_baseline_v2_kernelPKhS0_S0_PKfS2_S2_P6__halfiiiif)
        /*0174*/ 	.short	0x0380
        /*0176*/ 	.short	0x004c


	//----- nvinfo : EIATTR_SW_WAR
	.align		4
.L_45:
        /*0178*/ 	.byte	0x04, 0x36
        /*017a*/ 	.short	(.L_47 - .L_46)
.L_46:
        /*017c*/ 	.word	0x00000008
.L_47:


//--------------------- .nv.callgraph             --------------------------
	.section	.nv.callgraph,"",@"SHT_CUDA_CALLGRAPH"
	.align	4
	.sectionentsize	8
	.align		4
        /*0000*/ 	.word	0x00000000
	.align		4
        /*0004*/ 	.word	0xffffffff
	.align		4
        /*0008*/ 	.word	0x00000000
	.align		4
        /*000c*/ 	.word	0xfffffffe
	.align		4
        /*0010*/ 	.word	0x00000000
	.align		4
        /*0014*/ 	.word	0xfffffffd
	.align		4
        /*0018*/ 	.word	0x00000000
	.align		4
        /*001c*/ 	.word	0xfffffffc


//--------------------- .text._Z27sdpa_fp8_baseline_v2_kernelPKhS0_S0_PKfS2_S2_P6__halfiiiif --------------------------
	.section	.text._Z27sdpa_fp8_baseline_v2_kernelPKhS0_S0_PKfS2_S2_P6__halfiiiif,"ax",@progbits
	.align	128
        .global         _Z27sdpa_fp8_baseline_v2_kernelPKhS0_S0_PKfS2_S2_P6__halfiiiif
        .type           _Z27sdpa_fp8_baseline_v2_kernelPKhS0_S0_PKfS2_S2_P6__halfiiiif,@function
        .size           _Z27sdpa_fp8_baseline_v2_kernelPKhS0_S0_PKfS2_S2_P6__halfiiiif,(.L_x_169 - _Z27sdpa_fp8_baseline_v2_kernelPKhS0_S0_PKfS2_S2_P6__halfiiiif)
        .other          _Z27sdpa_fp8_baseline_v2_kernelPKhS0_S0_PKfS2_S2_P6__halfiiiif,@"STO_CUDA_ENTRY STV_DEFAULT"
_Z27sdpa_fp8_baseline_v2_kernelPKhS0_S0_PKfS2_S2_P6__halfiiiif:
.text._Z27sdpa_fp8_baseline_v2_kernelPKhS0_S0_PKfS2_S2_P6__halfiiiif:
[----:B------:R-:W0:Y:S01]  /*0000*/  LDC R1, c[0x0][0x37c] ;  /* 0x0000df00ff017b82 */ /* 0x000e220000000800 */
[----:B------:R-:W1:Y:S07]  /*0010*/  S2R R7, SR_CTAID.Y ;  /* 0x0000000000077919 */ /* 0x000e6e0000002600 */
[----:B------:R-:W1:Y:S01]  /*0020*/  LDC.64 R4, c[0x0][0x3a0] ;  /* 0x0000e800ff047b82 */ /* 0x000e620000000a00 */
[----:B------:R-:W2:Y:S01]  /*0030*/  LDCU.64 UR8, c[0x0][0x358] ;  /* 0x00006b00ff0877ac */ /* 0x000ea20008000a00 */
[----:B0-----:R-:W-:Y:S01]  /*0040*/  IADD3 R1, PT, PT, R1, -0x200, RZ ;  /* 0xfffffe0001017810 */ /* 0x001fe20007ffe0ff */
[----:B------:R-:W0:Y:S01]  /*0050*/  S2R R0, SR_TID.X ;  /* 0x0000000000007919 */ /* 0x000e220000002100 */
[----:B------:R-:W3:Y:S04]  /*0060*/  LDCU.64 UR6, c[0x0][0x3c0] ;  /* 0x00007800ff0677ac */ /* 0x000ee80008000a00 */
[----:B------:R-:W4:Y:S08]  /*0070*/  S2UR UR4, SR_CTAID.Z ;  /* 0x00000000000479c3 */ /* 0x000f300000002700 */
[----:B------:R-:W4:Y:S08]  /*0080*/  LDC R6, c[0x0][0x3bc] ;  /* 0x0000ef00ff067b82 */ /* 0x000f300000000800 */
[----:B------:R-:W3:Y:S08]  /*0090*/  LDC.64 R96, c[0x0][0x3a8] ;  /* 0x0000ea00ff607b82 */ /* 0x000ef00000000a00 */
[----:B------:R-:W3:Y:S01]  /*00a0*/  LDC.64 R2, c[0x0][0x398] ;  /* 0x0000e600ff027b82 */ /* 0x000ee20000000a00 */
[----:B-1----:R-:W-:Y:S01]  /*00b0*/  IMAD.WIDE.U32 R4, R7, 0x4, R4 ;  /* 0x0000000407047825 */ /* 0x002fe200078e0004 */
[----:B------:R-:W1:Y:S01]  /*00c0*/  S2R R88, SR_CTAID.X ;  /* 0x0000000000587919 */ /* 0x000e620000002500 */
[----:B------:R-:W1:Y:S03]  /*00d0*/  LDCU.64 UR10, c[0x0][0x380] ;  /* 0x00007000ff0a77ac */ /* 0x000e660008000a00 */
[----:B--2---:R-:W5:Y:S01]  /*00e0*/  LDG.E.CONSTANT R98, desc[UR8][R4.64] ;  /* 0x0000000804627981 */ /* 0x004f62000c1e9900 */
[----:B0-----:R-:W-:Y:S01]  /*00f0*/  LOP3.LUT R90, R0, 0x1f, RZ, 0xc0, !PT ;  /* 0x0000001f005a7812 */ /* 0x001fe200078ec0ff */
[----:B----4-:R-:W-:-:S03]  /*0100*/  IMAD R6, R6, UR4, R7 ;  /* 0x0000000406067c24 */ /* 0x010fc6000f8e0207 */
[----:B------:R-:W-:Y:S01]  /*0110*/  LOP3.LUT R95, RZ, R90, RZ, 0x33, !PT ;  /* 0x0000005aff5f7212 */ /* 0x000fe200078e33ff */
[----:B---3--:R-:W-:Y:S02]  /*0120*/  IMAD R6, R6, UR6, RZ ;  /* 0x0000000606067c24 */ /* 0x008fe4000f8e02ff */
[----:B------:R-:W-:Y:S01]  /*0130*/  IMAD.WIDE.U32 R96, R7, 0x4, R96 ;  /* 0x0000000407607825 */ /* 0x000fe200078e0060 */
[----:B------:R-:W-:Y:S02]  /*0140*/  IADD3 R95, PT, PT, R95, UR7, RZ ;  /* 0x000000075f5f7c10 */ /* 0x000fe4000fffe0ff */
[----:B------:R-:W-:-:S03]  /*0150*/  SHF.R.U32.HI R85, RZ, 0x5, R0 ;  /* 0x00000005ff557819 */ /* 0x000fc60000011600 */
[----:B------:R0:W5:Y:S01]  /*0160*/  LDG.E.CONSTANT R96, desc[UR8][R96.64] ;  /* 0x0000000860607981 */ /* 0x000162000c1e9900 */
[----:B------:R-:W-:Y:S01]  /*0170*/  IMAD.WIDE.U32 R2, R7, 0x4, R2 ;  /* 0x0000000407027825 */ /* 0x000fe200078e0002 */
[----:B------:R-:W-:Y:S01]  /*0180*/  LEA.HI R94, R95, 0x1, RZ, 0x1b ;  /* 0x000000015f5e7811 */ /* 0x000fe200078fd8ff */
[----:B------:R-:W-:Y:S01]  /*0190*/  BSSY.RECONVERGENT B0, `(.L_x_0) ;  /* 0x0000041000007945 */ /* 0x000fe20003800200 */
[----:B------:R-:W-:Y:S02]  /*01a0*/  LOP3.LUT R93, R90, 0x20, RZ, 0xfc, !PT ;  /* 0x000000205a5d7812 */ /* 0x000fe400078efcff */
[----:B------:R2:W5:Y:S01]  /*01b0*/  LDG.E.CONSTANT R99, desc[UR8][R2.64] ;  /* 0x0000000802637981 */ /* 0x000562000c1e9900 */
[----:B0-----:R-:W-:Y:S01]  /*01c0*/  IMAD R97, R6, UR7, RZ ;  /* 0x0000000706617c24 */ /* 0x001fe2000f8e02ff */
[C---:B------:R-:W-:Y:S02]  /*01d0*/  LOP3.LUT R92, R90.reuse, 0x40, RZ, 0xfc, !PT ;  /* 0x000000405a5c7812 */ /* 0x040fe400078efcff */
[----:B------:R-:W-:-:S02]  /*01e0*/  LOP3.LUT R91, R90, 0x60, RZ, 0xfc, !PT ;  /* 0x000000605a5b7812 */ /* 0x000fc400078efcff */
[----:B------:R-:W-:Y:S02]  /*01f0*/  LOP3.LUT R14, R94, 0x3, RZ, 0xc0, !PT ;  /* 0x000000035e0e7812 */ /* 0x000fe400078ec0ff */
[----:B--2---:R-:W-:Y:S02]  /*0200*/  MOV R3, R85 ;  /* 0x0000005500037202 */ /* 0x004fe40000000f00 */
[----:B-1----:R-:W-:-:S07]  /*0210*/  SHF.R.S32.HI R2, RZ, 0x1f, R97 ;  /* 0x0000001fff027819 */ /* 0x002fce0000011461 */
.L_x_6:
[----:B0-----:R-:W0:Y:S01]  /*0220*/  LDC R19, c[0x0][0x3c0] ;  /* 0x0000f000ff137b82 */ /* 0x001e220000000800 */
[----:B------:R-:W-:Y:S01]  /*0230*/  IMAD R4, R88, 0x20, R3 ;  /* 0x0000002058047824 */ /* 0x000fe200078e0203 */
[----:B------:R-:W-:Y:S04]  /*0240*/  BSSY.RECONVERGENT B1, `(.L_x_1) ;  /* 0x0000032000017945 */ /* 0x000fe80003800200 */
[----:B0-----:R-:W-:-:S13]  /*0250*/  ISETP.GE.AND P0, PT, R4, R19, PT ;  /* 0x000000130400720c */ /* 0x001fda0003f06270 */
[----:B-12---:R-:W-:Y:S05]  /*0260*/  @P0 BRA `(.L_x_2) ;  /* 0x0000000000bc0947 */ /* 0x006fea0003800000 */
[----:B------:R-:W0:Y:S02]  /*0270*/  LDC R21, c[0x0][0x3c4] ;  /* 0x0000f100ff157b82 */ /* 0x000e240000000800 */
[-C--:B0-----:R-:W-:Y:S01]  /*0280*/  ISETP.GE.AND P0, PT, R90, R21.reuse, PT ;  /* 0x000000155a00720c */ /* 0x081fe20003f06270 */
[----:B------:R-:W-:-:S05]  /*0290*/  IMAD R4, R4, R21, RZ ;  /* 0x0000001504047224 */ /* 0x000fca00078e02ff */
[----:B------:R-:W-:-:S04]  /*02a0*/  IADD3 R15, P1, PT, R97, R4, RZ ;  /* 0x00000004610f7210 */ /* 0x000fc80007f3e0ff */
[----:B------:R-:W-:-:S03]  /*02b0*/  LEA.HI.X.SX32 R10, R4, R2, 0x1, P1 ;  /* 0x00000002040a7211 */ /* 0x000fc600008f0eff */
[----:B------:R-:W-:Y:S06]  /*02c0*/  @P0 BRA `(.L_x_2) ;  /* 0x0000000000a40947 */ /* 0x000fec0003800000 */
[----:B------:R-:W0:Y:S01]  /*02d0*/  S2UR UR5, SR_CgaCtaId ;  /* 0x00000000000579c3 */ /* 0x000e220000008800 */
[----:B------:R-:W-:Y:S01]  /*02e0*/  ISETP.NE.AND P0, PT, R14, RZ, PT ;  /* 0x000000ff0e00720c */ /* 0x000fe20003f05270 */
[----:B------:R-:W-:Y:S01]  /*02f0*/  UMOV UR4, 0x400 ;  /* 0x0000040000047882 */ /* 0x000fe20000000000 */
[----:B------:R-:W-:Y:S01]  /*0300*/  BSSY.RECONVERGENT B2, `(.L_x_3) ;  /* 0x0000016000027945 */ /* 0x000fe20003800200 */
[----:B------:R-:W-:Y:S02]  /*0310*/  ISETP.GE.U32.AND P1, PT, R95, 0x60, PT ;  /* 0x000000605f00780c */ /* 0x000fe40003f26070 */
[----:B------:R-:W-:Y:S01]  /*0320*/  MOV R6, R90 ;  /* 0x0000005a00067202 */ /* 0x000fe20000000f00 */
[----:B0-----:R-:W-:-:S06]  /*0330*/  ULEA UR4, UR5, UR4, 0x18 ;  /* 0x0000000405047291 */ /* 0x001fcc000f8ec0ff */
[----:B------:R-:W-:Y:S01]  /*0340*/  LEA R17, R3, UR4, 0x6 ;  /* 0x0000000403117c11 */ /* 0x000fe2000f8e30ff */
[----:B------:R-:W-:Y:S06]  /*0350*/  @!P0 BRA `(.L_x_4) ;  /* 0x0000000000408947 */ /* 0x000fec0003800000 */
[----:B------:R-:W0:Y:S02]  /*0360*/  LDCU.64 UR4, c[0x0][0x380] ;  /* 0x00007000ff0477ac */ /* 0x000e240008000a00 */
[----:B0-----:R-:W-:-:S04]  /*0370*/  IADD3 R4, P0, P2, R15, UR4, R90 ;  /* 0x000000040f047c10 */ /* 0x001fc8000fa1e05a */
[----:B------:R-:W-:-:S05]  /*0380*/  IADD3.X R5, PT, PT, R10, UR5, RZ, P0, P2 ;  /* 0x000000050a057c10 */ /* 0x000fca00087e44ff */
[----:B------:R-:W2:Y:S01]  /*0390*/  LDG.E.U8.CONSTANT R7, desc[UR8][R4.64] ;  /* 0x0000000804077981 */ /* 0x000ea2000c1e9100 */
[----:B------:R-:W-:Y:S02]  /*03a0*/  IADD3 R12, PT, PT, R90, R17, RZ ;  /* 0x000000115a0c7210 */ /* 0x000fe40007ffe0ff */
[----:B------:R-:W-:Y:S02]  /*03b0*/  ISETP.NE.AND P0, PT, R14, 0x1, PT ;  /* 0x000000010e00780c */ /* 0x000fe40003f05270 */
[----:B------:R-:W-:Y:S01]  /*03c0*/  MOV R6, R93 ;  /* 0x0000005d00067202 */ /* 0x000fe20000000f00 */
[----:B--2---:R0:W-:Y:S10]  /*03d0*/  STS.U8 [R12], R7 ;  /* 0x000000070c007388 */ /* 0x0041f40000000000 */
[----:B------:R-:W-:Y:S05]  /*03e0*/  @!P0 BRA `(.L_x_4) ;  /* 0x00000000001c8947 */ /* 0x000fea0003800000 */
[----:B------:R-:W-:Y:S01]  /*03f0*/  ISETP.NE.AND P0, PT, R14, 0x2, PT ;  /* 0x000000020e00780c */ /* 0x000fe20003f05270 */
[----:B0-----:R-:W2:-:S12]  /*0400*/  LDG.E.U8.CONSTANT R7, desc[UR8][R4.64+0x20] ;  /* 0x0000200804077981 */ /* 0x001e98000c1e9100 */
[----:B------:R-:W3:Y:S01]  /*0410*/  @P0 LDG.E.U8.CONSTANT R8, desc[UR8][R4.64+0x40] ;  /* 0x0000400804080981 */ /* 0x000ee2000c1e9100 */
[----:B------:R-:W-:Y:S01]  /*0420*/  IMAD.MOV.U32 R6, RZ, RZ, R92 ;  /* 0x000000ffff067224 */ /* 0x000fe200078e005c */
[----:B------:R-:W-:Y:S02]  /*0430*/  @P0 MOV R6, R91 ;  /* 0x0000005b00060202 */ /* 0x000fe40000000f00 */
[----:B--2---:R1:W-:Y:S04]  /*0440*/  STS.U8 [R12+0x20], R7 ;  /* 0x000020070c007388 */ /* 0x0043e80000000000 */
[----:B---3--:R1:W-:Y:S02]  /*0450*/  @P0 STS.U8 [R12+0x40], R8 ;  /* 0x000040080c000388 */ /* 0x0083e40000000000 */
.L_x_4:
[----:B------:R-:W-:Y:S05]  /*0460*/  BSYNC.RECONVERGENT B2 ;  /* 0x0000000000027941 */ /* 0x000fea0003800200 */
.L_x_3:
[----:B------:R-:W-:Y:S05]  /*0470*/  @!P1 BRA `(.L_x_2) ;  /* 0x0000000000389947 */ /* 0x000fea0003800000 */
.L_x_5:
[----:B------:R-:W-:-:S04]  /*0480*/  IADD3 R4, P0, P1, R15, UR10, R6 ;  /* 0x0000000a0f047c10 */ /* 0x000fc8000f91e006 */
[----:B------:R-:W-:-:S05]  /*0490*/  IADD3.X R5, PT, PT, R10, UR11, RZ, P0, P1 ;  /* 0x0000000b0a057c10 */ /* 0x000fca00087e24ff */
[----:B012---:R-:W2:Y:S04]  /*04a0*/  LDG.E.U8.CONSTANT R7, desc[UR8][R4.64] ;  /* 0x0000000804077981 */ /* 0x007ea8000c1e9100 */
[----:B------:R-:W3:Y:S04]  /*04b0*/  LDG.E.U8.CONSTANT R9, desc[UR8][R4.64+0x20] ;  /* 0x0000200804097981 */ /* 0x000ee8000c1e9100 */
[----:B------:R-:W4:Y:S04]  /*04c0*/  LDG.E.U8.CONSTANT R11, desc[UR8][R4.64+0x40] ;  /* 0x00004008040b7981 */ /* 0x000f28000c1e9100 */
[----:B------:R-:W4:Y:S01]  /*04d0*/  LDG.E.U8.CONSTANT R13, desc[UR8][R4.64+0x60] ;  /* 0x00006008040d7981 */ /* 0x000f22000c1e9100 */
[----:B------:R-:W-:-:S02]  /*04e0*/  IADD3 R8, PT, PT, R17, R6, RZ ;  /* 0x0000000611087210 */ /* 0x000fc40007ffe0ff */
[----:B------:R-:W-:-:S04]  /*04f0*/  IADD3 R6, PT, PT, R6, 0x80, RZ ;  /* 0x0000008006067810 */ /* 0x000fc80007ffe0ff */
[----:B------:R-:W-:Y:S01]  /*0500*/  ISETP.GE.AND P0, PT, R6, R21, PT ;  /* 0x000000150600720c */ /* 0x000fe20003f06270 */
[----:B--2---:R2:W-:Y:S04]  /*0510*/  STS.U8 [R8], R7 ;  /* 0x0000000708007388 */ /* 0x0045e80000000000 */
[----:B---3--:R2:W-:Y:S04]  /*0520*/  STS.U8 [R8+0x20], R9 ;  /* 0x0000200908007388 */ /* 0x0085e80000000000 */
[----:B----4-:R2:W-:Y:S04]  /*0530*/  STS.U8 [R8+0x40], R11 ;  /* 0x0000400b08007388 */ /* 0x0105e80000000000 */
[----:B------:R2:W-:Y:S01]  /*0540*/  STS.U8 [R8+0x60], R13 ;  /* 0x0000600d08007388 */ /* 0x0005e20000000000 */
[----:B------:R-:W-:Y:S05]  /*0550*/  @!P0 BRA `(.L_x_5) ;  /* 0xfffffffc00c88947 */ /* 0x000fea000383ffff */
.L_x_2:
[----:B------:R-:W-:Y:S05]  /*0560*/  BSYNC.RECONVERGENT B1 ;  /* 0x0000000000017941 */ /* 0x000fea0003800200 */
.L_x_1:
[C---:B------:R-:W-:Y:S01]  /*0570*/  ISETP.GE.U32.AND P0, PT, R3.reuse, 0x18, PT ;  /* 0x000000180300780c */ /* 0x040fe20003f06070 */
[----:B------:R-:W-:-:S12]  /*0580*/  VIADD R3, R3, 0x8 ;  /* 0x0000000803037836 */ /* 0x000fd80000000000 */
[----:B------:R-:W-:Y:S05]  /*0590*/  @!P0 BRA `(.L_x_6) ;  /* 0xfffffffc00208947 */ /* 0x000fea000383ffff */
[----:B------:R-:W-:Y:S05]  /*05a0*/  BSYNC.RECONVERGENT B0 ;  /* 0x0000000000007941 */ /* 0x000fea0003800200 */
.L_x_0:
[----:B------:R-:W3:Y:S01]  /*05b0*/  S2UR UR6, SR_CgaCtaId ;  /* 0x00000000000679c3 */ /* 0x000ee20000008800 */
[----:B------:R-:W-:-:S07]  /*05c0*/  UMOV UR5, 0x400 ;  /* 0x0000040000057882 */ /* 0x000fce0000000000 */
[----:B------:R-:W-:Y:S01]  /*05d0*/  BAR.SYNC.DEFER_BLOCKING 0x0 ;  /* 0x0000000000007b1d */ /* 0x000fe20000010000 */
[----:B------:R-:W-:Y:S01]  /*05e0*/  UIADD3 UR4, UPT, UPT, UR5, 0x800, URZ ;  /* 0x0000080005047890 */ /* 0x000fe2000fffe0ff */
[----:B------:R-:W-:-:S04]  /*05f0*/  LEA R88, R88, R85, 0x5 ;  /* 0x0000005558587211 */ /* 0x000fc800078e28ff */
[----:B------:R-:W-:Y:S01]  /*0600*/  ISETP.GE.AND P0, PT, R88, R19, PT ;  /* 0x000000135800720c */ /* 0x000fe20003f06270 */
[----:B------:R4:W-:Y:S04]  /*0610*/  STL.128 [R1], RZ ;  /* 0x000000ff01007387 */ /* 0x0009e80000100c00 */
[----:B------:R4:W-:Y:S04]  /*0620*/  STL.128 [R1+0x10], RZ ;  /* 0x000010ff01007387 */ /* 0x0009e80000100c00 */
[----:B------:R4:W-:Y:S04]  /*0630*/  STL.128 [R1+0x20], RZ ;  /* 0x000020ff01007387 */ /* 0x0009e80000100c00 */
[----:B------:R-:W-:Y:S01]  /*0640*/  @!P0 MOV R4, 0xff800000 ;  /* 0xff80000000048802 */ /* 0x000fe20000000f00 */
[----:B------:R4:W-:Y:S01]  /*0650*/  STL.128 [R1+0x30], RZ ;  /* 0x000030ff01007387 */ /* 0x0009e20000100c00 */
[----:B---3--:R-:W-:-:S03]  /*0660*/  ULEA UR4, UR6, UR4, 0x18 ;  /* 0x0000000406047291 */ /* 0x008fc6000f8ec0ff */
[----:B------:R4:W-:Y:S03]  /*0670*/  STL.128 [R1+0x40], RZ ;  /* 0x000040ff01007387 */ /* 0x0009e60000100c00 */
[C---:B------:R-:W-:Y:S01]  /*0680*/  LEA R89, R85.reuse, UR4, 0x2 ;  /* 0x0000000455597c11 */ /* 0x040fe2000f8e10ff */
[----:B------:R-:W-:Y:S01]  /*0690*/  UIADD3 UR4, UPT, UPT, UR5, 0x880, URZ ;  /* 0x0000088005047890 */ /* 0x000fe2000fffe0ff */
[----:B------:R4:W-:Y:S03]  /*06a0*/  STL.128 [R1+0x50], RZ ;  /* 0x000050ff01007387 */ /* 0x0009e60000100c00 */
[----:B------:R-:W-:Y:S01]  /*06b0*/  ULEA UR4, UR6, UR4, 0x18 ;  /* 0x0000000406047291 */ /* 0x000fe2000f8ec0ff */
[----:B------:R4:W-:Y:S04]  /*06c0*/  STL.128 [R1+0x60], RZ ;  /* 0x000060ff01007387 */ /* 0x0009e80000100c00 */
[----:B------:R4:W-:Y:S01]  /*06d0*/  STL.128 [R1+0x70], RZ ;  /* 0x000070ff01007387 */ /* 0x0009e20000100c00 */
[----:B------:R-:W-:-:S03]  /*06e0*/  LEA R87, R85, UR4, 0x2 ;  /* 0x0000000455577c11 */ /* 0x000fc6000f8e10ff */
[----:B------:R4:W-:Y:S04]  /*06f0*/  STL.128 [R1+0x80], RZ ;  /* 0x000080ff01007387 */ /* 0x0009e80000100c00 */
[----:B------:R4:W-:Y:S04]  /*0700*/  STL.128 [R1+0x90], RZ ;  /* 0x000090ff01007387 */ /* 0x0009e80000100c00 */
[----:B------:R4:W-:Y:S04]  /*0710*/  STL.128 [R1+0xa0], RZ ;  /* 0x0000a0ff01007387 */ /* 0x0009e80000100c00 */
[----:B------:R4:W-:Y:S04]  /*0720*/  STL.128 [R1+0xb0], RZ ;  /* 0x0000b0ff01007387 */ /* 0x0009e80000100c00 */
[----:B------:R4:W-:Y:S04]  /*0730*/  STL.128 [R1+0xc0], RZ ;  /* 0x0000c0ff01007387 */ /* 0x0009e80000100c00 */
[----:B------:R4:W-:Y:S04]  /*0740*/  STL.128 [R1+0xd0], RZ ;  /* 0x0000d0ff01007387 */ /* 0x0009e80000100c00 */
[----:B------:R4:W-:Y:S04]  /*0750*/  STL.128 [R1+0xe0], RZ ;  /* 0x0000e0ff01007387 */ /* 0x0009e80000100c00 */
[----:B------:R4:W-:Y:S04]  /*0760*/  STL.128 [R1+0xf0], RZ ;  /* 0x0000f0ff01007387 */ /* 0x0009e80000100c00 */
[----:B------:R4:W-:Y:S04]  /*0770*/  @!P0 STS [R89], R4 ;  /* 0x0000000459008388 */ /* 0x0009e80000000800 */
[----:B------:R4:W-:Y:S01]  /*0780*/  @!P0 STS [R87], RZ ;  /* 0x000000ff57008388 */ /* 0x0009e20000000800 */
[----:B------:R-:W-:Y:S01]  /*0790*/  BAR.SYNC.DEFER_BLOCKING 0x0 ;  /* 0x0000000000007b1d */ /* 0x000fe20000010000 */
[----:B------:R-:W-:-:S13]  /*07a0*/  ISETP.GE.AND P0, PT, R19, 0x1, PT ;  /* 0x000000011300780c */ /* 0x000fda0003f06270 */
[----:B----4-:R-:W-:Y:S05]  /*07b0*/  @!P0 BRA `(.L_x_7) ;  /* 0x0000006000248947 */ /* 0x010fea0003800000 */
[----:B------:R-:W3:Y:S01]  /*07c0*/  LDC R80, c[0x0][0x3c4] ;  /* 0x0000f100ff507b82 */ /* 0x000ee20000000800 */
[----:B------:R-:W4:Y:S01]  /*07d0*/  LDCU.64 UR10, c[0x0][0x388] ;  /* 0x00007100ff0a77ac */ /* 0x000f220008000a00 */
[----:B------:R-:W-:Y:S01]  /*07e0*/  IADD3 R68, P0, PT, R97, 0x1, RZ ;  /* 0x0000000161447810 */ /* 0x000fe20007f1e0ff */
[----:B------:R-:W-:Y:S02]  /*07f0*/  VIADD R86, R19, 0x3f ;  /* 0x0000003f13567836 */ /* 0x000fe40000000000 */
[----:B------:R-:W-:Y:S01]  /*0800*/  HFMA2 R77, -RZ, RZ, 0, 0 ;  /* 0x00000000ff4d7431 */ /* 0x000fe200000001ff */
[----:B------:R-:W0:Y:S01]  /*0810*/  LDCU.64 UR12, c[0x0][0x390] ;  /* 0x00007200ff0c77ac */ /* 0x000e220008000a00 */
[----:B------:R-:W-:Y:S02]  /*0820*/  IADD3.X R70, PT, PT, RZ, R2, RZ, P0, !PT ;  /* 0x00000002ff467210 */ /* 0x000fe400007fe4ff */
[----:B------:R-:W-:Y:S01]  /*0830*/  LEA R71, R90, R1, 0x2 ;  /* 0x000000015a477211 */ /* 0x000fe200078e10ff */
[----:B------:R-:W-:Y:S01]  /*0840*/  ULEA UR5, UR6, UR5, 0x18 ;  /* 0x0000000506057291 */ /* 0x000fe2000f8ec0ff */
[----:B------:R-:W-:-:S02]  /*0850*/  LOP3.LUT R72, R94, 0x7, RZ, 0xc0, !PT ;  /* 0x000000075e487812 */ /* 0x000fc400078ec0ff */
[C---:B------:R-:W-:Y:S02]  /*0860*/  LOP3.LUT R73, R90.reuse, 0x80, RZ, 0xfc, !PT ;  /* 0x000000805a497812 */ /* 0x040fe400078efcff */
[C---:B------:R-:W-:Y:S02]  /*0870*/  LOP3.LUT R74, R90.reuse, 0xa0, RZ, 0xfc, !PT ;  /* 0x000000a05a4a7812 */ /* 0x040fe400078efcff */
[----:B------:R-:W-:Y:S02]  /*0880*/  LEA R85, R85, UR5, 0x6 ;  /* 0x0000000555557c11 */ /* 0x000fe4000f8e30ff */
[----:B------:R-:W-:Y:S02]  /*0890*/  LOP3.LUT R75, R90, 0xc0, RZ, 0xfc, !PT ;  /* 0x000000c05a4b7812 */ /* 0x000fe400078efcff */
[----:B----4-:R-:W-:Y:S01]  /*08a0*/  IADD3 R3, P1, PT, R68, UR10, RZ ;  /* 0x0000000a44037c10 */ /* 0x010fe2000ff3e0ff */
[C---:B------:R-:W-:Y:S01]  /*08b0*/  IMAD.IADD R81, R90.reuse, 0x1, R85 ;  /* 0x000000015a517824 */ /* 0x040fe200078e0255 */
[----:B------:R-:W-:-:S02]  /*08c0*/  LOP3.LUT R76, R90, 0xe0, RZ, 0xfc, !PT ;  /* 0x000000e05a4c7812 */ /* 0x000fc400078efcff */
[----:B0-----:R-:W-:Y:S02]  /*08d0*/  IADD3 R68, P0, PT, R68, UR12, RZ ;  /* 0x0000000c44447c10 */ /* 0x001fe4000ff1e0ff */
[----:B---3--:R-:W-:Y:S02]  /*08e0*/  LOP3.LUT R79, R80, 0x7ffffffc, RZ, 0xc0, !PT ;  /* 0x7ffffffc504f7812 */ /* 0x008fe400078ec0ff */
[C---:B------:R-:W-:Y:S02]  /*08f0*/  IADD3.X R69, PT, PT, R70.reuse, UR11, RZ, P1, !PT ;  /* 0x0000000b46457c10 */ /* 0x040fe40008ffe4ff */
[----:B------:R-:W-:Y:S02]  /*0900*/  IADD3.X R70, PT, PT, R70, UR13, RZ, P0, !PT ;  /* 0x0000000d46467c10 */ /* 0x000fe400087fe4ff */
[----:B------:R-:W-:Y:S02]  /*0910*/  IADD3 R78, PT, PT, R1, 0x100, RZ ;  /* 0x00000100014e7810 */ /* 0x000fe40007ffe0ff */
[----:B------:R-:W-:-:S02]  /*0920*/  SHF.R.U32.HI R86, RZ, 0x6, R86 ;  /* 0x00000006ff567819 */ /* 0x000fc40000011656 */
[----:B------:R-:W-:Y:S02]  /*0930*/  LOP3.LUT R80, R80, 0x3, RZ, 0xc0, !PT ;  /* 0x0000000350507812 */ /* 0x000fe400078ec0ff */
[----:B------:R-:W-:-:S07]  /*0940*/  IADD3 R82, PT, PT, -R79, RZ, RZ ;  /* 0x000000ff4f527210 */ /* 0x000fce0007ffe1ff */
.L_x_128:
[----:B0-----:R-:W0:Y:S01]  /*0950*/  LDC.64 R20, c[0x0][0x3c0] ;  /* 0x0000f000ff147b82 */ /* 0x001e220000000a00 */
[----:B------:R-:W-:Y:S01]  /*0960*/  LEA R5, R77, 0x40, 0x6 ;  /* 0x000000404d057811 */ /* 0x000fe200078e30ff */
[----:B------:R-:W-:Y:S01]  /*0970*/  BSSY.RECONVERGENT B0, `(.L_x_8) ;  /* 0x0000064000007945 */ /* 0x000fe20003800200 */
[----:B------:R-:W-:Y:S02]  /*0980*/  MOV R27, R77 ;  /* 0x0000004d001b7202 */ /* 0x000fe40000000f00 */
[----:B0-----:R-:W-:Y:S02]  /*0990*/  VIMNMX R20, PT, PT, R5, R20, PT ;  /* 0x0000001405147248 */ /* 0x001fe40003fe0100 */
[----:B------:R-:W-:Y:S02]  /*09a0*/  ISETP.GE.AND P0, PT, R21, 0x1, PT ;  /* 0x000000011500780c */ /* 0x000fe40003f06270 */
[----:B------:R-:W-:Y:S01]  /*09b0*/  LOP3.LUT R23, R20, 0x7, RZ, 0xc0, !PT ;  /* 0x0000000714177812 */ /* 0x000fe200078ec0ff */
[C---:B------:R-:W-:Y:S01]  /*09c0*/  IMAD R83, R77.reuse, -0x40, R20 ;  /* 0xffffffc04d537824 */ /* 0x040fe200078e0214 */
[----:B------:R-:W-:-:S02]  /*09d0*/  IADD3 R77, PT, PT, R77, 0x1, RZ ;  /* 0x000000014d4d7810 */ /* 0x000fc40007ffe0ff */
[----:B------:R-:W-:Y:S01]  /*09e0*/  LOP3.LUT R22, R20, 0xf, RZ, 0xc0, !PT ;  /* 0x0000000f14167812 */ /* 0x000fe200078ec0ff */
[----:B------:R-:W-:Y:S01]  /*09f0*/  VIADD R21, R83, 0xffffffff ;  /* 0xffffffff53157836 */ /* 0x000fe20000000000 */
[----:B------:R-:W-:Y:S02]  /*0a00*/  ISETP.GE.OR P0, PT, R0, R83, !P0 ;  /* 0x000000530000720c */ /* 0x000fe40004706670 */
[----:B------:R-:W-:-:S11]  /*0a10*/  ISETP.NE.AND P5, PT, R77, R86, PT ;  /* 0x000000564d00720c */ /* 0x000fd60003fa5270 */
[----:B-12345:R-:W-:Y:S05]  /*0a20*/  @P0 BRA `(.L_x_9) ;  /* 0x0000000400600947 */ /* 0x03efea0003800000 */
[----:B-12---:R-:W-:-:S07]  /*0a30*/  MOV R8, R0 ;  /* 0x0000000000087202 */ /* 0x006fce0000000f00 */
.L_x_13:
[----:B0-----:R-:W0:Y:S01]  /*0a40*/  LDCU UR4, c[0x0][0x3c4] ;  /* 0x00007880ff0477ac */ /* 0x001e220008000800 */
[----:B------:R-:W-:Y:S01]  /*0a50*/  LEA R4, R27, R8, 0x6 ;  /* 0x000000081b047211 */ /* 0x000fe200078e30ff */
[----:B-1----:R-:W-:Y:S01]  /*0a60*/  HFMA2 R10, -RZ, RZ, 0, 0 ;  /* 0x00000000ff0a7431 */ /* 0x002fe200000001ff */
[----:B0-----:R-:W-:-:S03]  /*0a70*/  UISETP.GE.U32.AND UP0, UPT, UR4, 0x4, UPT ;  /* 0x000000040400788c */ /* 0x001fc6000bf06070 */
[----:B------:R-:W-:-:S06]  /*0a80*/  IMAD R26, R4, UR4, RZ ;  /* 0x00000004041a7c24 */ /* 0x000fcc000f8e02ff */
[----:B------:R-:W-:Y:S05]  /*0a90*/  BRA.U !UP0, `(.L_x_10) ;  /* 0x0000000108ac7547 */ /* 0x000fea000b800000 */
[----:B------:R-:W0:Y:S01]  /*0aa0*/  S2UR UR6, SR_CgaCtaId ;  /* 0x00000000000679c3 */ /* 0x000e220000008800 */
[----:B------:R-:W-:Y:S01]  /*0ab0*/  UMOV UR5, 0x400 ;  /* 0x0000040000057882 */ /* 0x000fe20000000000 */
[C---:B------:R-:W-:Y:S01]  /*0ac0*/  IADD3 R24, P0, PT, R26.reuse, R3, RZ ;  /* 0x000000031a187210 */ /* 0x040fe20007f1e0ff */
[----:B------:R-:W-:Y:S01]  /*0ad0*/  UIADD3 UR4, UPT, UPT, UR5, 0x900, URZ ;  /* 0x0000090005047890 */ /* 0x000fe2000fffe0ff */
[----:B------:R-:W-:Y:S01]  /*0ae0*/  IADD3 R6, P1, PT, R26, R68, RZ ;  /* 0x000000441a067210 */ /* 0x000fe20007f3e0ff */
[----:B------:R-:W-:Y:S01]  /*0af0*/  UIADD3 UR5, UPT, UPT, UR5, 0x1900, URZ ;  /* 0x0000190005057890 */ /* 0x000fe2000fffe0ff */
[----:B------:R-:W-:Y:S01]  /*0b00*/  IMAD.MOV.U32 R11, RZ, RZ, R82 ;  /* 0x000000ffff0b7224 */ /* 0x000fe200078e0052 */
[----:B------:R-:W-:Y:S02]  /*0b10*/  IADD3.X R25, PT, PT, RZ, R69, RZ, P0, !PT ;  /* 0x00000045ff197210 */ /* 0x000fe400007fe4ff */
[----:B------:R-:W-:Y:S01]  /*0b20*/  IADD3.X R7, PT, PT, RZ, R70, RZ, P1, !PT ;  /* 0x00000046ff077210 */ /* 0x000fe20000ffe4ff */
[----:B0-----:R-:W-:-:S02]  /*0b30*/  ULEA UR5, UR6, UR5, 0x18 ;  /* 0x0000000506057291 */ /* 0x001fc4000f8ec0ff */
[----:B------:R-:W-:-:S04]  /*0b40*/  ULEA UR4, UR6, UR4, 0x18 ;  /* 0x0000000406047291 */ /* 0x000fc8000f8ec0ff */
[C---:B------:R-:W-:Y:S02]  /*0b50*/  LEA R5, R8.reuse, UR5, 0x6 ;  /* 0x0000000508057c11 */ /* 0x040fe4000f8e30ff */
[----:B------:R-:W-:-:S03]  /*0b60*/  LEA R4, R8, UR4, 0x6 ;  /* 0x0000000408047c11 */ /* 0x000fc6000f8e30ff */
[----:B------:R-:W-:Y:S01]  /*0b70*/  VIADD R10, R5, 0x3 ;  /* 0x00000003050a7836 */ /* 0x000fe20000000000 */
[----:B------:R-:W-:-:S07]  /*0b80*/  IADD3 R9, PT, PT, R4, 0x1, RZ ;  /* 0x0000000104097810 */ /* 0x000fce0007ffe0ff */
.L_x_11:
[----:B------:R-:W-:Y:S01]  /*0b90*/  MOV R4, R24 ;  /* 0x0000001800047202 */ /* 0x000fe20000000f00 */
[----:B------:R-:W2:Y:S01]  /*0ba0*/  LDG.E.U8.CONSTANT R13, desc[UR8][R6.64+-0x1] ;  /* 0xffffff08060d7981 */ /* 0x000ea2000c1e9100 */
[----:B------:R-:W-:-:S03]  /*0bb0*/  MOV R5, R25 ;  /* 0x0000001900057202 */ /* 0x000fc60000000f00 */
[----:B------:R-:W3:Y:S04]  /*0bc0*/  LDG.E.U8.CONSTANT R15, desc[UR8][R6.64] ;  /* 0x00000008060f7981 */ /* 0x000ee8000c1e9100 */
[----:B------:R-:W4:Y:S04]  /*0bd0*/  LDG.E.U8.CONSTANT R12, desc[UR8][R4.64+-0x1] ;  /* 0xffffff08040c7981 */ /* 0x000f28000c1e9100 */
[----:B------:R-:W3:Y:S04]  /*0be0*/  LDG.E.U8.CONSTANT R14, desc[UR8][R4.64] ;  /* 0x00000008040e7981 */ /* 0x000ee8000c1e9100 */
[----:B------:R-:W3:Y:S04]  /*0bf0*/  LDG.E.U8.CONSTANT R16, desc[UR8][R4.64+0x1] ;  /* 0x0000010804107981 */ /* 0x000ee8000c1e9100 */
[----:B------:R-:W3:Y:S04]  /*0c00*/  LDG.E.U8.CONSTANT R17, desc[UR8][R6.64+0x1] ;  /* 0x0000010806117981 */ /* 0x000ee8000c1e9100 */
[----:B------:R-:W3:Y:S04]  /*0c10*/  LDG.E.U8.CONSTANT R18, desc[UR8][R4.64+0x2] ;  /* 0x0000020804127981 */ /* 0x000ee8000c1e9100 */
[----:B------:R0:W3:Y:S01]  /*0c20*/  LDG.E.U8.CONSTANT R19, desc[UR8][R6.64+0x2] ;  /* 0x0000020806137981 */ /* 0x0000e2000c1e9100 */
[----:B------:R-:W-:-:S04]  /*0c30*/  IADD3 R11, PT, PT, R11, 0x4, RZ ;  /* 0x000000040b0b7810 */ /* 0x000fc80007ffe0ff */
[----:B------:R-:W-:Y:S02]  /*0c40*/  ISETP.NE.AND P0, PT, R11, RZ, PT ;  /* 0x000000ff0b00720c */ /* 0x000fe40003f05270 */
[----:B------:R-:W-:Y:S02]  /*0c50*/  IADD3 R24, P1, PT, R4, 0x4, RZ ;  /* 0x0000000404187810 */ /* 0x000fe40007f3e0ff */
[----:B0-----:R-:W-:-:S03]  /*0c60*/  IADD3 R6, P2, PT, R6, 0x4, RZ ;  /* 0x0000000406067810 */ /* 0x001fc60007f5e0ff */
[----:B------:R-:W-:Y:S01]  /*0c70*/  IMAD.X R25, RZ, RZ, R5, P1 ;  /* 0x000000ffff197224 */ /* 0x000fe200008e0605 */
[----:B------:R-:W-:Y:S01]  /*0c80*/  IADD3.X R7, PT, PT, RZ, R7, RZ, P2, !PT ;  /* 0x00000007ff077210 */ /* 0x000fe200017fe4ff */
[----:B----4-:R-:W-:Y:S04]  /*0c90*/  STS.U8 [R9+-0x1], R12 ;  /* 0xffffff0c09007388 */ /* 0x010fe80000000000 */
[----:B--2---:R-:W-:Y:S04]  /*0ca0*/  STS.U8 [R10+-0x3], R13 ;  /* 0xfffffd0d0a007388 */ /* 0x004fe80000000000 */
[----:B---3--:R-:W-:Y:S04]  /*0cb0*/  STS.U8 [R9], R14 ;  /* 0x0000000e09007388 */ /* 0x008fe80000000000 */
[----:B------:R-:W-:Y:S04]  /*0cc0*/  STS.U8 [R10+-0x2], R15 ;  /* 0xfffffe0f0a007388 */ /* 0x000fe80000000000 */
[----:B------:R-:W-:Y:S04]  /*0cd0*/  STS.U8 [R9+0x1], R16 ;  /* 0x0000011009007388 */ /* 0x000fe80000000000 */
[----:B------:R-:W-:Y:S04]  /*0ce0*/  STS.U8 [R10+-0x1], R17 ;  /* 0xffffff110a007388 */ /* 0x000fe80000000000 */
[----:B------:R0:W-:Y:S04]  /*0cf0*/  STS.U8 [R9+0x2], R18 ;  /* 0x0000021209007388 */ /* 0x0001e80000000000 */
[----:B------:R1:W-:Y:S01]  /*0d00*/  STS.U8 [R10], R19 ;  /* 0x000000130a007388 */ /* 0x0003e20000000000 */
[----:B0-----:R-:W-:-:S02]  /*0d10*/  IADD3 R9, PT, PT, R9, 0x4, RZ ;  /* 0x0000000409097810 */ /* 0x001fc40007ffe0ff */
[----:B-1----:R-:W-:Y:S01]  /*0d20*/  IADD3 R10, PT, PT, R10, 0x4, RZ ;  /* 0x000000040a0a7810 */ /* 0x002fe20007ffe0ff */
[----:B------:R-:W-:Y:S06]  /*0d30*/  @P0 BRA `(.L_x_11) ;  /* 0xfffffffc00940947 */ /* 0x000fec000383ffff */
[----:B------:R-:W-:-:S07]  /*0d40*/  IMAD.MOV.U32 R10, RZ, RZ, R79 ;  /* 0x000000ffff0a7224 */ /* 0x000fce00078e004f */
.L_x_10:
[----:B------:R-:W-:-:S13]  /*0d50*/  ISETP.NE.AND P0, PT, R80, RZ, PT ;  /* 0x000000ff5000720c */ /* 0x000fda0003f05270 */
[----:B------:R-:W-:Y:S05]  /*0d60*/  @!P0 BRA `(.L_x_12) ;  /* 0x0000000000848947 */ /* 0x000fea0003800000 */
[----:B------:R-:W0:Y:S01]  /*0d70*/  LDCU.64 UR4, c[0x0][0x388] ;  /* 0x00007100ff0477ac */ /* 0x000e220008000a00 */
[----:B------:R-:W-:Y:S01]  /*0d80*/  IADD3 R6, P0, P1, R10, R26, R97 ;  /* 0x0000001a0a067210 */ /* 0x000fe2000791e061 */
[----:B------:R-:W1:Y:S03]  /*0d90*/  LDCU.64 UR6, c[0x0][0x390] ;  /* 0x00007200ff0677ac */ /* 0x000e660008000a00 */
[----:B------:R-:W-:Y:S02]  /*0da0*/  IADD3.X R7, PT, PT, RZ, RZ, R2, P0, P1 ;  /* 0x000000ffff077210 */ /* 0x000fe400007e2402 */
[C---:B0-----:R-:W-:Y:S02]  /*0db0*/  IADD3 R4, P2, PT, R6.reuse, UR4, RZ ;  /* 0x0000000406047c10 */ /* 0x041fe4000ff5e0ff */
[----:B-1----:R-:W-:Y:S02]  /*0dc0*/  IADD3 R6, P0, PT, R6, UR6, RZ ;  /* 0x0000000606067c10 */ /* 0x002fe4000ff1e0ff */
[----:B------:R-:W-:-:S02]  /*0dd0*/  IADD3.X R5, PT, PT, R7, UR5, RZ, P2, !PT ;  /* 0x0000000507057c10 */ /* 0x000fc400097fe4ff */
[----:B------:R-:W-:-:S03]  /*0de0*/  IADD3.X R7, PT, PT, R7, UR7, RZ, P0, !PT ;  /* 0x0000000707077c10 */ /* 0x000fc600087fe4ff */
[----:B------:R-:W2:Y:S04]  /*0df0*/  LDG.E.U8.CONSTANT R9, desc[UR8][R4.64] ;  /* 0x0000000804097981 */ /* 0x000ea8000c1e9100 */
[----:B------:R-:W3:Y:S01]  /*0e00*/  LDG.E.U8.CONSTANT R11, desc[UR8][R6.64] ;  /* 0x00000008060b7981 */ /* 0x000ee2000c1e9100 */
[----:B------:R-:W0:Y:S01]  /*0e10*/  S2UR UR6, SR_CgaCtaId ;  /* 0x00000000000679c3 */ /* 0x000e220000008800 */
[----:B------:R-:W-:Y:S01]  /*0e20*/  UMOV UR4, 0x400 ;  /* 0x0000040000047882 */ /* 0x000fe20000000000 */
[----:B------:R-:W-:Y:S01]  /*0e30*/  ISETP.NE.AND P0, PT, R80, 0x1, PT ;  /* 0x000000015000780c */ /* 0x000fe20003f05270 */
[----:B------:R-:W-:Y:S02]  /*0e40*/  UIADD3 UR5, UPT, UPT, UR4, 0x900, URZ ;  /* 0x0000090004057890 */ /* 0x000fe4000fffe0ff */
[----:B------:R-:W-:-:S02]  /*0e50*/  UIADD3 UR4, UPT, UPT, UR4, 0x1900, URZ ;  /* 0x0000190004047890 */ /* 0x000fc4000fffe0ff */
[----:B0-----:R-:W-:Y:S02]  /*0e60*/  ULEA UR5, UR6, UR5, 0x18 ;  /* 0x0000000506057291 */ /* 0x001fe4000f8ec0ff */
[----:B------:R-:W-:-:S04]  /*0e70*/  ULEA UR4, UR6, UR4, 0x18 ;  /* 0x0000000406047291 */ /* 0x000fc8000f8ec0ff */
[C---:B------:R-:W-:Y:S02]  /*0e80*/  LEA R13, R8.reuse, UR5, 0x6 ;  /* 0x00000005080d7c11 */ /* 0x040fe4000f8e30ff */
[----:B------:R-:W-:Y:S02]  /*0e90*/  LEA R15, R8, UR4, 0x6 ;  /* 0x00000004080f7c11 */ /* 0x000fe4000f8e30ff */
[-C--:B------:R-:W-:Y:S02]  /*0ea0*/  IADD3 R14, PT, PT, R13, R10.reuse, RZ ;  /* 0x0000000a0d0e7210 */ /* 0x080fe40007ffe0ff */
[----:B------:R-:W-:-:S03]  /*0eb0*/  IADD3 R13, PT, PT, R15, R10, RZ ;  /* 0x0000000a0f0d7210 */ /* 0x000fc60007ffe0ff */
[----:B--2---:R0:W-:Y:S04]  /*0ec0*/  STS.U8 [R14], R9 ;  /* 0x000000090e007388 */ /* 0x0041e80000000000 */
[----:B---3--:R0:W-:Y:S01]  /*0ed0*/  STS.U8 [R13], R11 ;  /* 0x0000000b0d007388 */ /* 0x0081e20000000000 */
[----:B------:R-:W-:Y:S05]  /*0ee0*/  @!P0 BRA `(.L_x_12) ;  /* 0x0000000000248947 */ /* 0x000fea0003800000 */
[----:B------:R-:W-:Y:S01]  /*0ef0*/  ISETP.NE.AND P0, PT, R80, 0x2, PT ;  /* 0x000000025000780c */ /* 0x000fe20003f05270 */
[----:B0-----:R-:W2:Y:S04]  /*0f00*/  LDG.E.U8.CONSTANT R9, desc[UR8][R4.64+0x1] ;  /* 0x0000010804097981 */ /* 0x001ea8000c1e9100 */
[----:B------:R-:W3:Y:S08]  /*0f10*/  LDG.E.U8.CONSTANT R10, desc[UR8][R6.64+0x1] ;  /* 0x00000108060a7981 */ /* 0x000ef0000c1e9100 */
[----:B------:R-:W4:Y:S04]  /*0f20*/  @P0 LDG.E.U8.CONSTANT R11, desc[UR8][R4.64+0x2] ;  /* 0x00000208040b0981 */ /* 0x000f28000c1e9100 */
[----:B------:R-:W4:Y:S04]  /*0f30*/  @P0 LDG.E.U8.CONSTANT R12, desc[UR8][R6.64+0x2] ;  /* 0x00000208060c0981 */ /* 0x000f28000c1e9100 */
[----:B--2---:R1:W-:Y:S04]  /*0f40*/  STS.U8 [R14+0x1], R9 ;  /* 0x000001090e007388 */ /* 0x0043e80000000000 */
[----:B---3--:R1:W-:Y:S04]  /*0f50*/  STS.U8 [R13+0x1], R10 ;  /* 0x0000010a0d007388 */ /* 0x0083e80000000000 */
[----:B----4-:R1:W-:Y:S04]  /*0f60*/  @P0 STS.U8 [R14+0x2], R11 ;  /* 0x0000020b0e000388 */ /* 0x0103e80000000000 */
[----:B------:R1:W-:Y:S02]  /*0f70*/  @P0 STS.U8 [R13+0x2], R12 ;  /* 0x0000020c0d000388 */ /* 0x0003e40000000000 */
.L_x_12:
[----:B------:R-:W-:-:S04]  /*0f80*/  IADD3 R8, PT, PT, R8, 0x100, RZ ;  /* 0x0000010008087810 */ /* 0x000fc80007ffe0ff */
[----:B------:R-:W-:-:S13]  /*0f90*/  ISETP.GE.AND P0, PT, R8, R83, PT ;  /* 0x000000530800720c */ /* 0x000fda0003f06270 */
[----:B------:R-:W-:Y:S05]  /*0fa0*/  @!P0 BRA `(.L_x_13) ;  /* 0xfffffff800a48947 */ /* 0x000fea000383ffff */
.L_x_9:
[----:B------:R-:W-:Y:S05]  /*0fb0*/  BSYNC.RECONVERGENT B0 ;  /* 0x0000000000007941 */ /* 0x000fea0003800200 */
.L_x_8:
[----:B------:R-:W3:Y:S01]  /*0fc0*/  LDCU UR4, c[0x0][0x3c0] ;  /* 0x00007800ff0477ac */ /* 0x000ee20008000800 */
[----:B------:R-:W-:Y:S01]  /*0fd0*/  BAR.SYNC.DEFER_BLOCKING 0x0 ;  /* 0x0000000000007b1d */ /* 0x000fe20000010000 */
[----:B---3--:R-:W-:-:S13]  /*0fe0*/  ISETP.GE.AND P0, PT, R88, UR4, PT ;  /* 0x0000000458007c0c */ /* 0x008fda000bf06270 */
[----:B------:R-:W-:Y:S05]  /*0ff0*/  @P0 BRA `(.L_x_14) ;  /* 0x0000005800080947 */ /* 0x000fea0003800000 */
[----:B------:R-:W-:-:S13]  /*1000*/  ISETP.GE.AND P0, PT, R83, 0x1, PT ;  /* 0x000000015300780c */ /* 0x000fda0003f06270 */
[----:B------:R-:W-:Y:S05]  /*1010*/  @!P0 BRA `(.L_x_15) ;  /* 0x0000002c00208947 */ /* 0x000fea0003800000 */
[----:B-12---:R-:W-:-:S07]  /*1020*/  IMAD.MOV.U32 R7, RZ, RZ, RZ ;  /* 0x000000ffff077224 */ /* 0x006fce00078e00ff */
.L_x_82:
[----:B------:R-:W1:Y:S01]  /*1030*/  LDCU UR4, c[0x0][0x3c4] ;  /* 0x00007880ff0477ac */ /* 0x000e620008000800 */
[----:B------:R-:W-:Y:S01]  /*1040*/  BSSY.RECONVERGENT B3, `(.L_x_16) ;  /* 0x00002af000037945 */ /* 0x000fe20003800200 */
[----:B------:R-:W-:Y:S01]  /*1050*/  HFMA2 R6, -RZ, RZ, 0, 0 ;  /* 0x00000000ff067431 */ /* 0x000fe200000001ff */
[----:B-1----:R-:W-:-:S13]  /*1060*/  ISETP.GE.AND P0, PT, R90, UR4, PT ;  /* 0x000000045a007c0c */ /* 0x002fda000bf06270 */
[----:B---3--:R-:W-:Y:S05]  /*1070*/  @P0 BRA `(.L_x_17) ;  /* 0x0000002800ac0947 */ /* 0x008fea0003800000 */
[----:B------:R-:W1:Y:S01]  /*1080*/  S2UR UR5, SR_CgaCtaId ;  /* 0x00000000000579c3 */ /* 0x000e620000008800 */
[----:B------:R-:W-:Y:S01]  /*1090*/  UMOV UR4, 0x400 ;  /* 0x0000040000047882 */ /* 0x000fe20000000000 */
[----:B------:R-:W-:Y:S01]  /*10a0*/  ISETP.NE.AND P0, PT, R72, RZ, PT ;  /* 0x000000ff4800720c */ /* 0x000fe20003f05270 */
[----:B------:R-:W-:Y:S01]  /*10b0*/  UIADD3 UR4, UPT, UPT, UR4, 0x900, URZ ;  /* 0x0000090004047890 */ /* 0x000fe2000fffe0ff */
[----:B------:R-:W-:Y:S01]  /*10c0*/  BSSY.RECONVERGENT B2, `(.L_x_18) ;  /* 0x0000146000027945 */ /* 0x000fe20003800200 */
[----:B------:R-:W-:Y:S02]  /*10d0*/  MOV R6, RZ ;  /* 0x000000ff00067202 */ /* 0x000fe40000000f00 */
[----:B------:R-:W-:Y:S01]  /*10e0*/  MOV R10, R90 ;  /* 0x0000005a000a7202 */ /* 0x000fe20000000f00 */
[----:B-1----:R-:W-:-:S06]  /*10f0*/  ULEA UR4, UR5, UR4, 0x18 ;  /* 0x0000000405047291 */ /* 0x002fcc000f8ec0ff */
[----:B0-----:R-:W-:Y:S01]  /*1100*/  LEA R9, R7, UR4, 0x6 ;  /* 0x0000000407097c11 */ /* 0x001fe2000f8e30ff */
[----:B------:R-:W-:Y:S06]  /*1110*/  @!P0 BRA `(.L_x_19) ;  /* 0x0000001400008947 */ /* 0x000fec0003800000 */
[----:B------:R-:W0:Y:S01]  /*1120*/  LDS.U8 R4, [R81] ;  /* 0x0000000051047984 */ /* 0x000e220000000000 */
[----:B------:R-:W-:Y:S01]  /*1130*/  MOV R5, 0x437f0000 ;  /* 0x437f000000057802 */ /* 0x000fe20000000f00 */
[----:B------:R-:W-:Y:S01]  /*1140*/  IMAD.MOV.U32 R6, RZ, RZ, 0x3b808081 ;  /* 0x3b808081ff067424 */ /* 0x000fe200078e00ff */
[----:B------:R-:W-:Y:S01]  /*1150*/  BSSY.RECONVERGENT B4, `(.L_x_20) ;  /* 0x000000e000047945 */ /* 0x000fe20003800200 */
[----:B------:R-:W-:Y:S02]  /*1160*/  ISETP.NE.AND P4, PT, R72, 0x1, PT ;  /* 0x000000014800780c */ /* 0x000fe40003f85270 */
[----:B------:R-:W-:-:S04]  /*1170*/  FFMA R5, R6, -R5, 1 ;  /* 0x3f80000006057423 */ /* 0x000fc80000000805 */
[----:B------:R-:W-:Y:S01]  /*1180*/  FFMA R5, R5, R6, 0.0039215688593685626984 ;  /* 0x3b80808105057423 */ /* 0x000fe20000000006 */
[----:B0-----:R-:W-:-:S04]  /*1190*/  I2FP.F32.U32 R4, R4 ;  /* 0x0000000400047245 */ /* 0x001fc80000201000 */
[----:B------:R-:W0:Y:S01]  /*11a0*/  FCHK P0, R4, 255 ;  /* 0x437f000004007902 */ /* 0x000e220000000000 */
[----:B------:R-:W-:-:S04]  /*11b0*/  FFMA R6, R4, R5, RZ ;  /* 0x0000000504067223 */ /* 0x000fc800000000ff */
[----:B------:R-:W-:-:S04]  /*11c0*/  FFMA R8, R6, -255, R4 ;  /* 0xc37f000006087823 */ /* 0x000fc80000000004 */
[----:B------:R-:W-:Y:S01]  /*11d0*/  FFMA R5, R5, R8, R6 ;  /* 0x0000000805057223 */ /* 0x000fe20000000006 */
[----:B0-----:R-:W-:Y:S06]  /*11e0*/  @!P0 BRA `(.L_x_21) ;  /* 0x0000000000108947 */ /* 0x001fec0003800000 */
[----:B------:R-:W-:Y:S01]  /*11f0*/  HFMA2 R5, -RZ, RZ, 3.748046875, 0 ;  /* 0x437f0000ff057431 */ /* 0x000fe200000001ff */
[----:B------:R-:W-:-:S07]  /*1200*/  MOV R12, 0x1220 ;  /* 0x00001220000c7802 */ /* 0x000fce0000000f00 */
[----:B-----5:R-:W-:Y:S05]  /*1210*/  CALL.REL.NOINC `($__internal_0_$__cuda_sm3x_div_rn_noftz_f32_slowpath) ;  /* 0x0000006400887944 */ /* 0x020fea0003c00000 */
[----:B------:R-:W-:-:S07]  /*1220*/  MOV R5, R15 ;  /* 0x0000000f00057202 */ /* 0x000fce0000000f00 */
.L_x_21:
[----:B------:R-:W-:Y:S05]  /*1230*/  BSYNC.RECONVERGENT B4 ;  /* 0x0000000000047941 */ /* 0x000fea0003800200 */
.L_x_20:
[----:B------:R-:W-:Y:S02]  /*1240*/  IMAD.IADD R8, R90, 0x1, R9 ;  /* 0x000000015a087824 */ /* 0x000fe400078e0209 */
[----:B------:R-:W-:Y:S01]  /*1250*/  HFMA2 R6, -RZ, RZ, 0.9375, -7.688999176025390625e-06 ;  /* 0x3b808081ff067431 */ /* 0x000fe200000001ff */
[----:B------:R-:W-:Y:S01]  /*1260*/  MOV R11, 0x437f0000 ;  /* 0x437f0000000b7802 */ /* 0x000fe20000000f00 */
[----:B------:R-:W-:Y:S01]  /*1270*/  BSSY.RECONVERGENT B4, `(.L_x_22) ;  /* 0x0000012000047945 */ /* 0x000fe20003800200 */
[----:B------:R-:W0:Y:S03]  /*1280*/  LDS.U8 R4, [R8] ;  /* 0x0000000008047984 */ /* 0x000e260000000000 */
[----:B------:R-:W-:Y:S01]  /*1290*/  FFMA R11, R6, -R11, 1 ;  /* 0x3f800000060b7423 */ /* 0x000fe2000000080b */
[----:B0-----:R-:W-:-:S03]  /*12a0*/  I2FP.F32.U32 R10, R4 ;  /* 0x00000004000a7245 */ /* 0x001fc60000201000 */
[----:B------:R-:W-:Y:S01]  /*12b0*/  FFMA R4, R11, R6, 0.0039215688593685626984 ;  /* 0x3b8080810b047423 */ /* 0x000fe20000000006 */
[----:B------:R-:W-:Y:S01]  /*12c0*/  HFMA2 R6, -RZ, RZ, 4.375, 0 ;  /* 0x44600000ff067431 */ /* 0x000fe200000001ff */
[----:B------:R-:W0:Y:S02]  /*12d0*/  FCHK P0, R10, 255 ;  /* 0x437f00000a007902 */ /* 0x000e240000000000 */
[----:B------:R-:W-:Y:S02]  /*12e0*/  FFMA R11, R4, R10, RZ ;  /* 0x0000000a040b7223 */ /* 0x000fe400000000ff */
[----:B------:R-:W-:Y:S02]  /*12f0*/  FFMA R6, R5, R6, -448 ;  /* 0xc3e0000005067423 */ /* 0x000fe40000000006 */
[----:B------:R-:W-:Y:S02]  /*1300*/  FFMA R5, R11, -255, R10 ;  /* 0xc37f00000b057823 */ /* 0x000fe4000000000a */
[----:B-----5:R-:W-:-:S02]  /*1310*/  FMUL R6, R99, R6 ;  /* 0x0000000663067220 */ /* 0x020fc40000400000 */
[----:B------:R-:W-:Y:S01]  /*1320*/  FFMA R4, R4, R5, R11 ;  /* 0x0000000504047223 */ /* 0x000fe2000000000b */
[----:B0-----:R-:W-:Y:S06]  /*1330*/  @!P0 BRA `(.L_x_23) ;  /* 0x0000000000148947 */ /* 0x001fec0003800000 */
[----:B------:R-:W-:Y:S01]  /*1340*/  IMAD.MOV.U32 R4, RZ, RZ, R10 ;  /* 0x000000ffff047224 */ /* 0x000fe200078e000a */
[----:B------:R-:W-:Y:S02]  /*1350*/  MOV R5, 0x437f0000 ;  /* 0x437f000000057802 */ /* 0x000fe40000000f00 */
[----:B------:R-:W-:-:S07]  /*1360*/  MOV R12, 0x1380 ;  /* 0x00001380000c7802 */ /* 0x000fce0000000f00 */
[----:B------:R-:W-:Y:S05]  /*1370*/  CALL.REL.NOINC `($__internal_0_$__cuda_sm3x_div_rn_noftz_f32_slowpath) ;  /* 0x0000006400307944 */ /* 0x000fea0003c00000 */
[----:B------:R-:W-:-:S07]  /*1380*/  MOV R4, R15 ;  /* 0x0000000f00047202 */ /* 0x000fce0000000f00 */
.L_x_23:
[----:B------:R-:W-:Y:S05]  /*1390*/  BSYNC.RECONVERGENT B4 ;  /* 0x0000000000047941 */ /* 0x000fea0003800200 */
.L_x_22:
[----:B------:R-:W-:Y:S02]  /*13a0*/  HFMA2 R5, -RZ, RZ, 4.375, 0 ;  /* 0x44600000ff057431 */ /* 0x000fe400000001ff */
[----:B------:R-:W-:-:S03]  /*13b0*/  IMAD.MOV.U32 R10, RZ, RZ, R93 ;  /* 0x000000ffff0a7224 */ /* 0x000fc600078e005d */
[----:B------:R-:W-:-:S04]  /*13c0*/  FFMA R5, R4, R5, -448 ;  /* 0xc3e0000004057423 */ /* 0x000fc80000000005 */
[----:B------:R-:W-:-:S04]  /*13d0*/  FMUL R5, R98, R5 ;  /* 0x0000000562057220 */ /* 0x000fc80000400000 */
[----:B------:R-:W-:Y:S01]  /*13e0*/  FFMA R6, R6, R5, RZ ;  /* 0x0000000506067223 */ /* 0x000fe200000000ff */
[----:B------:R-:W-:Y:S06]  /*13f0*/  @!P4 BRA `(.L_x_19) ;  /* 0x000000100048c947 */ /* 0x000fec0003800000 */
[----:B------:R-:W0:Y:S01]  /*1400*/  LDS.U8 R4, [R81+0x20] ;  /* 0x0000200051047984 */ /* 0x000e220000000000 */
[----:B------:R-:W-:Y:S01]  /*1410*/  MOV R5, 0x3b808081 ;  /* 0x3b80808100057802 */ /* 0x000fe20000000f00 */
[----:B------:R-:W-:Y:S01]  /*1420*/  BSSY.RECONVERGENT B4, `(.L_x_24) ;  /* 0x0000010000047945 */ /* 0x000fe20003800200 */
[----:B------:R-:W-:Y:S02]  /*1430*/  MOV R10, 0x437f0000 ;  /* 0x437f0000000a7802 */ /* 0x000fe40000000f00 */
[----:B------:R-:W-:-:S03]  /*1440*/  ISETP.NE.AND P4, PT, R72, 0x2, PT ;  /* 0x000000024800780c */ /* 0x000fc60003f85270 */
[----:B------:R-:W-:Y:S01]  /*1450*/  FFMA R10, R5, -R10, 1 ;  /* 0x3f800000050a7423 */ /* 0x000fe2000000080a */
[----:B0-----:R-:W-:-:S03]  /*1460*/  I2FP.F32.U32 R12, R4 ;  /* 0x00000004000c7245 */ /* 0x001fc60000201000 */
[----:B------:R-:W-:Y:S01]  /*1470*/  FFMA R4, R10, R5, 0.0039215688593685626984 ;  /* 0x3b8080810a047423 */ /* 0x000fe20000000005 */
[----:B------:R-:W0:Y:S03]  /*1480*/  FCHK P0, R12, 255 ;  /* 0x437f00000c007902 */ /* 0x000e260000000000 */
[----:B------:R-:W-:-:S04]  /*1490*/  FFMA R5, R4, R12, RZ ;  /* 0x0000000c04057223 */ /* 0x000fc800000000ff */
[----:B------:R-:W-:-:S04]  /*14a0*/  FFMA R10, R5, -255, R12 ;  /* 0xc37f0000050a7823 */ /* 0x000fc8000000000c */
[----:B------:R-:W-:Y:S01]  /*14b0*/  FFMA R5, R4, R10, R5 ;  /* 0x0000000a04057223 */ /* 0x000fe20000000005 */
[----:B0-----:R-:W-:Y:S06]  /*14c0*/  @!P0 BRA `(.L_x_25) ;  /* 0x0000000000148947 */ /* 0x001fec0003800000 */
[----:B------:R-:W-:Y:S01]  /*14d0*/  MOV R4, R12 ;  /* 0x0000000c00047202 */ /* 0x000fe20000000f00 */
[----:B------:R-:W-:Y:S01]  /*14e0*/  IMAD.MOV.U32 R5, RZ, RZ, 0x437f0000 ;  /* 0x437f0000ff057424 */ /* 0x000fe200078e00ff */
[----:B------:R-:W-:-:S07]  /*14f0*/  MOV R12, 0x1510 ;  /* 0x00001510000c7802 */ /* 0x000fce0000000f00 */
[----:B------:R-:W-:Y:S05]  /*1500*/  CALL.REL.NOINC `($__internal_0_$__cuda_sm3x_div_rn_noftz_f32_slowpath) ;  /* 0x0000006000cc7944 */ /* 0x000fea0003c00000 */
[----:B------:R-:W-:-:S07]  /*1510*/  MOV R5, R15 ;  /* 0x0000000f00057202 */ /* 0x000fce0000000f00 */
.L_x_25:
[----:B------:R-:W-:Y:S05]  /*1520*/  BSYNC.RECONVERGENT B4 ;  /* 0x0000000000047941 */ /* 0x000fea0003800200 */
.L_x_24:
[----:B------:R-:W0:Y:S01]  /*1530*/  LDS.U8 R4, [R8+0x20] ;  /* 0x0000200008047984 */ /* 0x000e220000000000 */
[----:B------:R-:W-:Y:S01]  /*1540*/  HFMA2 R10, -RZ, RZ, 0.9375, -7.688999176025390625e-06 ;  /* 0x3b808081ff0a7431 */ /* 0x000fe200000001ff */
[----:B------:R-:W-:Y:S01]  /*1550*/  MOV R11, 0x437f0000 ;  /* 0x437f0000000b7802 */ /* 0x000fe20000000f00 */
[----:B------:R-:W-:Y:S04]  /*1560*/  BSSY.RECONVERGENT B4, `(.L_x_26) ;  /* 0x0000011000047945 */ /* 0x000fe80003800200 */
[----:B------:R-:W-:Y:S01]  /*1570*/  FFMA R11, R10, -R11, 1 ;  /* 0x3f8000000a0b7423 */ /* 0x000fe2000000080b */
[----:B0-----:R-:W-:-:S03]  /*1580*/  I2FP.F32.U32 R12, R4 ;  /* 0x00000004000c7245 */ /* 0x001fc60000201000 */
[----:B------:R-:W-:Y:S01]  /*1590*/  FFMA R4, R11, R10, 0.0039215688593685626984 ;  /* 0x3b8080810b047423 */ /* 0x000fe2000000000a */
[----:B------:R-:W-:Y:S01]  /*15a0*/  IMAD.MOV.U32 R10, RZ, RZ, 0x44600000 ;  /* 0x44600000ff0a7424 */ /* 0x000fe200078e00ff */
[----:B------:R-:W0:Y:S02]  /*15b0*/  FCHK P0, R12, 255 ;  /* 0x437f00000c007902 */ /* 0x000e240000000000 */
[----:B------:R-:W-:Y:S01]  /*15c0*/  FFMA R11, R4, R12, RZ ;  /* 0x0000000c040b7223 */ /* 0x000fe200000000ff */
[----:B------:R-:W-:-:S03]  /*15d0*/  FFMA R10, R5, R10, -448 ;  /* 0xc3e00000050a7423 */ /* 0x000fc6000000000a */
[----:B------:R-:W-:Y:S01]  /*15e0*/  FFMA R5, R11, -255, R12 ;  /* 0xc37f00000b057823 */ /* 0x000fe2000000000c */
[----:B------:R-:W-:-:S03]  /*15f0*/  FMUL R19, R99, R10 ;  /* 0x0000000a63137220 */ /* 0x000fc60000400000 */
[----:B------:R-:W-:Y:S01]  /*1600*/  FFMA R4, R4, R5, R11 ;  /* 0x0000000504047223 */ /* 0x000fe2000000000b */
[----:B0-----:R-:W-:Y:S06]  /*1610*/  @!P0 BRA `(.L_x_27) ;  /* 0x0000000000148947 */ /* 0x001fec0003800000 */
[----:B------:R-:W-:Y:S02]  /*1620*/  MOV R4, R12 ;  /* 0x0000000c00047202 */ /* 0x000fe40000000f00 */
[----:B------:R-:W-:Y:S02]  /*1630*/  MOV R5, 0x437f0000 ;  /* 0x437f000000057802 */ /* 0x000fe40000000f00 */
[----:B------:R-:W-:-:S07]  /*1640*/  MOV R12, 0x1660 ;  /* 0x00001660000c7802 */ /* 0x000fce0000000f00 */
[----:B------:R-:W-:Y:S05]  /*1650*/  CALL.REL.NOINC `($__internal_0_$__cuda_sm3x_div_rn_noftz_f32_slowpath) ;  /* 0x0000006000787944 */ /* 0x000fea0003c00000 */
[----:B------:R-:W-:-:S07]  /*1660*/  MOV R4, R15 ;  /* 0x0000000f00047202 */ /* 0x000fce0000000f00 */
.L_x_27:
[----:B------:R-:W-:Y:S05]  /*1670*/  BSYNC.RECONVERGENT B4 ;  /* 0x0000000000047941 */ /* 0x000fea0003800200 */
.L_x_26:
[----:B------:R-:W-:Y:S01]  /*1680*/  IMAD.MOV.U32 R5, RZ, RZ, 0x44600000 ;  /* 0x44600000ff057424 */ /* 0x000fe200078e00ff */
[----:B------:R-:W-:-:S03]  /*1690*/  MOV R10, R92 ;  /* 0x0000005c000a7202 */ /* 0x000fc60000000f00 */
[----:B------:R-:W-:-:S04]  /*16a0*/  FFMA R5, R4, R5, -448 ;  /* 0xc3e0000004057423 */ /* 0x000fc80000000005 */
[----:B------:R-:W-:-:S04]  /*16b0*/  FMUL R5, R98, R5 ;  /* 0x0000000562057220 */ /* 0x000fc80000400000 */
[----:B------:R-:W-:Y:S01]  /*16c0*/  FFMA R6, R19, R5, R6 ;  /* 0x0000000513067223 */ /* 0x000fe20000000006 */
[----:B------:R-:W-:Y:S06]  /*16d0*/  @!P4 BRA `(.L_x_19) ;  /* 0x0000000c0090c947 */ /* 0x000fec0003800000 */
[----:B------:R-:W0:Y:S01]  /*16e0*/  LDS.U8 R4, [R81+0x40] ;  /* 0x0000400051047984 */ /* 0x000e220000000000 */
[----:B------:R-:W-:Y:S01]  /*16f0*/  HFMA2 R5, -RZ, RZ, 0.9375, -7.688999176025390625e-06 ;  /* 0x3b808081ff057431 */ /* 0x000fe200000001ff */
[----:B------:R-:W-:Y:S01]  /*1700*/  MOV R10, 0x437f0000 ;  /* 0x437f0000000a7802 */ /* 0x000fe20000000f00 */
[----:B------:R-:W-:Y:S01]  /*1710*/  BSSY.RECONVERGENT B4, `(.L_x_28) ;  /* 0x000000f000047945 */ /* 0x000fe20003800200 */
        /* <DEDUP_REMOVED lines=9> */
[----:B------:R-:W-:Y:S01]  /*17b0*/  IMAD.MOV.U32 R4, RZ, RZ, R12 ;  /* 0x000000ffff047224 */ /* 0x000fe200078e000c */
[----:B------:R-:W-:Y:S02]  /*17c0*/  MOV R5, 0x437f0000 ;  /* 0x437f000000057802 */ /* 0x000fe40000000f00 */
[----:B------:R-:W-:-:S07]  /*17d0*/  MOV R12, 0x17f0 ;  /* 0x000017f0000c7802 */ /* 0x000fce0000000f00 */
[----:B------:R-:W-:Y:S05]  /*17e0*/  CALL.REL.NOINC `($__internal_0_$__cuda_sm3x_div_rn_noftz_f32_slowpath) ;  /* 0x0000006000147944 */ /* 0x000fea0003c00000 */
[----:B------:R-:W-:-:S07]  /*17f0*/  MOV R5, R15 ;  /* 0x0000000f00057202 */ /* 0x000fce0000000f00 */
.L_x_29:
[----:B------:R-:W-:Y:S05]  /*1800*/  BSYNC.RECONVERGENT B4 ;  /* 0x0000000000047941 */ /* 0x000fea0003800200 */
.L_x_28:
[----:B------:R-:W0:Y:S01]  /*1810*/  LDS.U8 R4, [R8+0x40] ;  /* 0x0000400008047984 */ /* 0x000e220000000000 */
[----:B------:R-:W-:Y:S02]  /*1820*/  HFMA2 R10, -RZ, RZ, 0.9375, -7.688999176025390625e-06 ;  /* 0x3b808081ff0a7431 */ /* 0x000fe400000001ff */
[----:B------:R-:W-:Y:S01]  /*1830*/  IMAD.MOV.U32 R11, RZ, RZ, 0x437f0000 ;  /* 0x437f0000ff0b7424 */ /* 0x000fe200078e00ff */
[----:B------:R-:W-:Y:S03]  /*1840*/  BSSY.RECONVERGENT B4, `(.L_x_30) ;  /* 0x0000011000047945 */ /* 0x000fe60003800200 */
[----:B------:R-:W-:Y:S01]  /*1850*/  FFMA R11, R10, -R11, 1 ;  /* 0x3f8000000a0b7423 */ /* 0x000fe2000000080b */
[----:B0-----:R-:W-:-:S03]  /*1860*/  I2FP.F32.U32 R12, R4 ;  /* 0x00000004000c7245 */ /* 0x001fc60000201000 */
[----:B------:R-:W-:Y:S01]  /*1870*/  FFMA R4, R11, R10, 0.0039215688593685626984 ;  /* 0x3b8080810b047423 */ /* 0x000fe2000000000a */
[----:B------:R-:W-:Y:S01]  /*1880*/  MOV R10, 0x44600000 ;  /* 0x44600000000a7802 */ /* 0x000fe20000000f00 */
[----:B------:R-:W0:Y:S02]  /*1890*/  FCHK P0, R12, 255 ;  /* 0x437f00000c007902 */ /* 0x000e240000000000 */
[----:B------:R-:W-:Y:S02]  /*18a0*/  FFMA R11, R4, R12, RZ ;  /* 0x0000000c040b7223 */ /* 0x000fe400000000ff */
[----:B------:R-:W-:Y:S02]  /*18b0*/  FFMA R10, R5, R10, -448 ;  /* 0xc3e00000050a7423 */ /* 0x000fe4000000000a */
[----:B------:R-:W-:Y:S02]  /*18c0*/  FFMA R5, R11, -255, R12 ;  /* 0xc37f00000b057823 */ /* 0x000fe4000000000c */
[----:B------:R-:W-:-:S02]  /*18d0*/  FMUL R19, R99, R10 ;  /* 0x0000000a63137220 */ /* 0x000fc40000400000 */
[----:B------:R-:W-:Y:S01]  /*18e0*/  FFMA R4, R4, R5, R11 ;  /* 0x0000000504047223 */ /* 0x000fe2000000000b */
[----:B0-----:R-:W-:Y:S06]  /*18f0*/  @!P0 BRA `(.L_x_31) ;  /* 0x0000000000148947 */ /* 0x001fec0003800000 */
[----:B------:R-:W-:Y:S02]  /*1900*/  MOV R4, R12 ;  /* 0x0000000c00047202 */ /* 0x000fe40000000f00 */
[----:B------:R-:W-:Y:S02]  /*1910*/  MOV R5, 0x437f0000 ;  /* 0x437f000000057802 */ /* 0x000fe40000000f00 */
[----:B------:R-:W-:-:S07]  /*1920*/  MOV R12, 0x1940 ;  /* 0x00001940000c7802 */ /* 0x000fce0000000f00 */
[----:B------:R-:W-:Y:S05]  /*1930*/  CALL.REL.NOINC `($__internal_0_$__cuda_sm3x_div_rn_noftz_f32_slowpath) ;  /* 0x0000005c00c07944 */ /* 0x000fea0003c00000 */
[----:B------:R-:W-:-:S07]  /*1940*/  IMAD.MOV.U32 R4, RZ, RZ, R15 ;  /* 0x000000ffff047224 */ /* 0x000fce00078e000f */
.L_x_31:
[----:B------:R-:W-:Y:S05]  /*1950*/  BSYNC.RECONVERGENT B4 ;  /* 0x0000000000047941 */ /* 0x000fea0003800200 */
.L_x_30:
[----:B------:R-:W-:Y:S01]  /*1960*/  HFMA2 R5, -RZ, RZ, 4.375, 0 ;  /* 0x44600000ff057431 */ /* 0x000fe200000001ff */
[----:B------:R-:W-:-:S04]  /*1970*/  MOV R10, R91 ;  /* 0x0000005b000a7202 */ /* 0x000fc80000000f00 */
[----:B------:R-:W-:-:S04]  /*1980*/  FFMA R5, R4, R5, -448 ;  /* 0xc3e0000004057423 */ /* 0x000fc80000000005 */
[----:B------:R-:W-:-:S04]  /*1990*/  FMUL R5, R98, R5 ;  /* 0x0000000562057220 */ /* 0x000fc80000400000 */
[----:B------:R-:W-:Y:S01]  /*19a0*/  FFMA R6, R19, R5, R6 ;  /* 0x0000000513067223 */ /* 0x000fe20000000006 */
[----:B------:R-:W-:Y:S06]  /*19b0*/  @!P4 BRA `(.L_x_19) ;  /* 0x0000000800d8c947 */ /* 0x000fec0003800000 */
[----:B------:R-:W0:Y:S01]  /*19c0*/  LDS.U8 R4, [R81+0x60] ;  /* 0x0000600051047984 */ /* 0x000e220000000000 */
[----:B------:R-:W-:Y:S01]  /*19d0*/  MOV R5, 0x3b808081 ;  /* 0x3b80808100057802 */ /* 0x000fe20000000f00 */
[----:B------:R-:W-:Y:S01]  /*19e0*/  IMAD.MOV.U32 R10, RZ, RZ, 0x437f0000 ;  /* 0x437f0000ff0a7424 */ /* 0x000fe200078e00ff */
[----:B------:R-:W-:Y:S01]  /*19f0*/  BSSY.RECONVERGENT B4, `(.L_x_32) ;  /* 0x000000f000047945 */ /* 0x000fe20003800200 */
[----:B------:R-:W-:Y:S02]  /*1a00*/  ISETP.NE.AND P4, PT, R72, 0x4, PT ;  /* 0x000000044800780c */ /* 0x000fe40003f85270 */
        /* <DEDUP_REMOVED lines=8> */
[----:B------:R-:W-:Y:S01]  /*1a90*/  HFMA2 R5, -RZ, RZ, 3.748046875, 0 ;  /* 0x437f0000ff057431 */ /* 0x000fe200000001ff */
[----:B------:R-:W-:Y:S02]  /*1aa0*/  MOV R4, R12 ;  /* 0x0000000c00047202 */ /* 0x000fe40000000f00 */
[----:B------:R-:W-:-:S07]  /*1ab0*/  MOV R12, 0x1ad0 ;  /* 0x00001ad0000c7802 */ /* 0x000fce0000000f00 */
[----:B------:R-:W-:Y:S05]  /*1ac0*/  CALL.REL.NOINC `($__internal_0_$__cuda_sm3x_div_rn_noftz_f32_slowpath) ;  /* 0x0000005c005c7944 */ /* 0x000fea0003c00000 */
[----:B------:R-:W-:-:S07]  /*1ad0*/  MOV R5, R15 ;  /* 0x0000000f00057202 */ /* 0x000fce0000000f00 */
.L_x_33:
[----:B------:R-:W-:Y:S05]  /*1ae0*/  BSYNC.RECONVERGENT B4 ;  /* 0x0000000000047941 */ /* 0x000fea0003800200 */
.L_x_32:
[----:B------:R-:W0:Y:S01]  /*1af0*/  LDS.U8 R4, [R8+0x60] ;  /* 0x0000600008047984 */ /* 0x000e220000000000 */
[----:B------:R-:W-:Y:S02]  /*1b00*/  HFMA2 R11, -RZ, RZ, 3.748046875, 0 ;  /* 0x437f0000ff0b7431 */ /* 0x000fe400000001ff */
        /* <DEDUP_REMOVED lines=13> */
[----:B------:R-:W-:Y:S01]  /*1be0*/  MOV R4, R12 ;  /* 0x0000000c00047202 */ /* 0x000fe20000000f00 */
[----:B------:R-:W-:Y:S01]  /*1bf0*/  IMAD.MOV.U32 R5, RZ, RZ, 0x437f0000 ;  /* 0x437f0000ff057424 */ /* 0x000fe200078e00ff */
[----:B------:R-:W-:-:S07]  /*1c00*/  MOV R12, 0x1c20 ;  /* 0x00001c20000c7802 */ /* 0x000fce0000000f00 */
[----:B------:R-:W-:Y:S05]  /*1c10*/  CALL.REL.NOINC `($__internal_0_$__cuda_sm3x_div_rn_noftz_f32_slowpath) ;  /* 0x0000005c00087944 */ /* 0x000fea0003c00000 */
[----:B------:R-:W-:-:S07]  /*1c20*/  MOV R4, R15 ;  /* 0x0000000f00047202 */ /* 0x000fce0000000f00 */
.L_x_35:
[----:B------:R-:W-:Y:S05]  /*1c30*/  BSYNC.RECONVERGENT B4 ;  /* 0x0000000000047941 */ /* 0x000fea0003800200 */
.L_x_34:
        /* <DEDUP_REMOVED lines=23> */
[----:B------:R-:W-:-:S07]  /*1db0*/  IMAD.MOV.U32 R5, RZ, RZ, R15 ;  /* 0x000000ffff057224 */ /* 0x000fce00078e000f */
.L_x_37:
[----:B------:R-:W-:Y:S05]  /*1dc0*/  BSYNC.RECONVERGENT B4 ;  /* 0x0000000000047941 */ /* 0x000fea0003800200 */
.L_x_36:
[----:B------:R-:W0:Y:S01]  /*1dd0*/  LDS.U8 R4, [R8+0x80] ;  /* 0x0000800008047984 */ /* 0x000e220000000000 */
[----:B------:R-:W-:Y:S01]  /*1de0*/  HFMA2 R11, -RZ, RZ, 3.748046875, 0 ;  /* 0x437f0000ff0b7431 */ /* 0x000fe200000001ff */
[----:B------:R-:W-:Y:S01]  /*1df0*/  MOV R10, 0x3b808081 ;  /* 0x3b808081000a7802 */ /* 0x000fe20000000f00 */
[----:B------:R-:W-:Y:S04]  /*1e00*/  BSSY.RECONVERGENT B4, `(.L_x_38) ;  /* 0x0000011000047945 */ /* 0x000fe80003800200 */
        /* <DEDUP_REMOVED lines=11> */
[----:B------:R-:W-:Y:S01]  /*1ec0*/  IMAD.MOV.U32 R4, RZ, RZ, R12 ;  /* 0x000000ffff047224 */ /* 0x000fe200078e000c */
[----:B------:R-:W-:Y:S02]  /*1ed0*/  MOV R5, 0x437f0000 ;  /* 0x437f000000057802 */ /* 0x000fe40000000f00 */
[----:B------:R-:W-:-:S07]  /*1ee0*/  MOV R12, 0x1f00 ;  /* 0x00001f00000c7802 */ /* 0x000fce0000000f00 */
[----:B------:R-:W-:Y:S05]  /*1ef0*/  CALL.REL.NOINC `($__internal_0_$__cuda_sm3x_div_rn_noftz_f32_slowpath) ;  /* 0x0000005800507944 */ /* 0x000fea0003c00000 */
[----:B------:R-:W-:-:S07]  /*1f00*/  MOV R4, R15 ;  /* 0x0000000f00047202 */ /* 0x000fce0000000f00 */
.L_x_39:
[----:B------:R-:W-:Y:S05]  /*1f10*/  BSYNC.RECONVERGENT B4 ;  /* 0x0000000000047941 */ /* 0x000fea0003800200 */
.L_x_38:
[----:B------:R-:W-:Y:S02]  /*1f20*/  HFMA2 R5, -RZ, RZ, 4.375, 0 ;  /* 0x44600000ff057431 */ /* 0x000fe400000001ff */
[----:B------:R-:W-:-:S03]  /*1f30*/  IMAD.MOV.U32 R10, RZ, RZ, R74 ;  /* 0x000000ffff0a7224 */ /* 0x000fc600078e004a */
[----:B------:R-:W-:-:S04]  /*1f40*/  FFMA R5, R4, R5, -448 ;  /* 0xc3e0000004057423 */ /* 0x000fc80000000005 */
[----:B------:R-:W-:-:S04]  /*1f50*/  FMUL R5, R98, R5 ;  /* 0x0000000562057220 */ /* 0x000fc80000400000 */
[----:B------:R-:W-:Y:S01]  /*1f60*/  FFMA R6, R19, R5, R6 ;  /* 0x0000000513067223 */ /* 0x000fe20000000006 */
        /* <DEDUP_REMOVED lines=19> */
.L_x_41:
[----:B------:R-:W-:Y:S05]  /*20a0*/  BSYNC.RECONVERGENT B4 ;  /* 0x0000000000047941 */ /* 0x000fea0003800200 */
.L_x_40:
        /* <DEDUP_REMOVED lines=20> */
.L_x_43:
[----:B------:R-:W-:Y:S05]  /*21f0*/  BSYNC.RECONVERGENT B4 ;  /* 0x0000000000047941 */ /* 0x000fea0003800200 */
.L_x_42:
        /* <DEDUP_REMOVED lines=9> */
[----:B------:R-:W-:Y:S04]  /*2290*/  BSSY.RECONVERGENT B4, `(.L_x_44) ;  /* 0x000000e000047945 */ /* 0x000fe80003800200 */
        /* <DEDUP_REMOVED lines=13> */
.L_x_45:
[----:B------:R-:W-:Y:S05]  /*2370*/  BSYNC.RECONVERGENT B4 ;  /* 0x0000000000047941 */ /* 0x000fea0003800200 */
.L_x_44:
[----:B------:R-:W0:Y:S01]  /*2380*/  LDS.U8 R8, [R8+0xc0] ;  /* 0x0000c00008087984 */ /* 0x000e220000000000 */
[----:B------:R-:W-:Y:S02]  /*2390*/  HFMA2 R4, -RZ, RZ, 0.9375, -7.688999176025390625e-06 ;  /* 0x3b808081ff047431 */ /* 0x000fe400000001ff */
[----:B------:R-:W-:Y:S01]  /*23a0*/  IMAD.MOV.U32 R11, RZ, RZ, 0x437f0000 ;  /* 0x437f0000ff0b7424 */ /* 0x000fe200078e00ff */
[----:B------:R-:W-:Y:S01]  /*23b0*/  MOV R10, 0x44600000 ;  /* 0x44600000000a7802 */ /* 0x000fe20000000f00 */
[----:B------:R-:W-:Y:S04]  /*23c0*/  BSSY.RECONVERGENT B4, `(.L_x_46) ;  /* 0x0000010000047945 */ /* 0x000fe80003800200 */
[----:B------:R-:W-:Y:S01]  /*23d0*/  FFMA R10, R5, R10, -448 ;  /* 0xc3e00000050a7423 */ /* 0x000fe2000000000a */
[----:B------:R-:W-:-:S03]  /*23e0*/  FFMA R11, R4, -R11, 1 ;  /* 0x3f800000040b7423 */ /* 0x000fc6000000080b */
[----:B------:R-:W-:Y:S01]  /*23f0*/  FMUL R19, R99, R10 ;  /* 0x0000000a63137220 */ /* 0x000fe20000400000 */
[----:B------:R-:W-:Y:S01]  /*2400*/  FFMA R4, R11, R4, 0.0039215688593685626984 ;  /* 0x3b8080810b047423 */ /* 0x000fe20000000004 */
[----:B0-----:R-:W-:-:S04]  /*2410*/  I2FP.F32.U32 R12, R8 ;  /* 0x00000008000c7245 */ /* 0x001fc80000201000 */
[----:B------:R-:W0:Y:S01]  /*2420*/  FCHK P0, R12, 255 ;  /* 0x437f00000c007902 */ /* 0x000e220000000000 */
[----:B------:R-:W-:-:S04]  /*2430*/  FFMA R11, R4, R12, RZ ;  /* 0x0000000c040b7223 */ /* 0x000fc800000000ff */
[----:B------:R-:W-:-:S04]  /*2440*/  FFMA R5, R11, -255, R12 ;  /* 0xc37f00000b057823 */ /* 0x000fc8000000000c */
[----:B------:R-:W-:Y:S01]  /*2450*/  FFMA R4, R4, R5, R11 ;  /* 0x0000000504047223 */ /* 0x000fe2000000000b */
[----:B0-----:R-:W-:Y:S06]  /*2460*/  @!P0 BRA `(.L_x_47) ;  /* 0x0000000000148947 */ /* 0x001fec0003800000 */
[----:B------:R-:W-:Y:S02]  /*2470*/  MOV R4, R12 ;  /* 0x0000000c00047202 */ /* 0x000fe40000000f00 */
[----:B------:R-:W-:Y:S02]  /*2480*/  MOV R5, 0x437f0000 ;  /* 0x437f000000057802 */ /* 0x000fe40000000f00 */
[----:B------:R-:W-:-:S07]  /*2490*/  MOV R12, 0x24b0 ;  /* 0x000024b0000c7802 */ /* 0x000fce0000000f00 */
[----:B------:R-:W-:Y:S05]  /*24a0*/  CALL.REL.NOINC `($__internal_0_$__cuda_sm3x_div_rn_noftz_f32_slowpath) ;  /* 0x0000005000e47944 */ /* 0x000fea0003c00000 */
[----:B------:R-:W-:-:S07]  /*24b0*/  IMAD.MOV.U32 R4, RZ, RZ, R15 ;  /* 0x000000ffff047224 */ /* 0x000fce00078e000f */
.L_x_47:
[----:B------:R-:W-:Y:S05]  /*24c0*/  BSYNC.RECONVERGENT B4 ;  /* 0x0000000000047941 */ /* 0x000fea0003800200 */
.L_x_46:
[----:B------:R-:W-:Y:S01]  /*24d0*/  HFMA2 R5, -RZ, RZ, 4.375, 0 ;  /* 0x44600000ff057431 */ /* 0x000fe200000001ff */
[----:B------:R-:W-:-:S04]  /*24e0*/  MOV R10, R76 ;  /* 0x0000004c000a7202 */ /* 0x000fc80000000f00 */
[----:B------:R-:W-:-:S04]  /*24f0*/  FFMA R5, R4, R5, -448 ;  /* 0xc3e0000004057423 */ /* 0x000fc80000000005 */
[----:B------:R-:W-:-:S04]  /*2500*/  FMUL R5, R98, R5 ;  /* 0x0000000562057220 */ /* 0x000fc80000400000 */
[----:B------:R-:W-:-:S07]  /*2510*/  FFMA R6, R19, R5, R6 ;  /* 0x0000000513067223 */ /* 0x000fce0000000006 */
.L_x_19:
[----:B------:R-:W-:Y:S05]  /*2520*/  BSYNC.RECONVERGENT B2 ;  /* 0x0000000000027941 */ /* 0x000fea0003800200 */
.L_x_18:
[----:B------:R-:W-:-:S13]  /*2530*/  ISETP.GE.U32.AND P0, PT, R95, 0xe0, PT ;  /* 0x000000e05f00780c */ /* 0x000fda0003f06070 */
[----:B------:R-:W-:Y:S05]  /*2540*/  @!P0 BRA `(.L_x_17) ;  /* 0x0000001400788947 */ /* 0x000fea0003800000 */
.L_x_80:
[----:B------:R-:W-:Y:S01]  /*2550*/  IADD3 R8, PT, PT, R85, R10, RZ ;  /* 0x0000000a55087210 */ /* 0x000fe20007ffe0ff */
[----:B------:R-:W-:Y:S02]  /*2560*/  HFMA2 R12, -RZ, RZ, 3.748046875, 0 ;  /* 0x437f0000ff0c7431 */ /* 0x000fe400000001ff */
[----:B------:R-:W-:Y:S01]  /*2570*/  IMAD.MOV.U32 R5, RZ, RZ, 0x3b808081 ;  /* 0x3b808081ff057424 */ /* 0x000fe200078e00ff */
[----:B------:R-:W-:Y:S01]  /*2580*/  BSSY.RECONVERGENT B2, `(.L_x_48) ;  /* 0x000000f000027945 */ /* 0x000fe20003800200 */
[----:B------:R-:W0:Y:S02]  /*2590*/  LDS.U8 R4, [R8] ;  /* 0x0000000008047984 */ /* 0x000e240000000000 */
        /* <DEDUP_REMOVED lines=8> */
[----:B------:R-:W-:Y:S02]  /*2620*/  MOV R4, R14 ;  /* 0x0000000e00047202 */ /* 0x000fe40000000f00 */
[----:B------:R-:W-:Y:S02]  /*2630*/  MOV R5, 0x437f0000 ;  /* 0x437f000000057802 */ /* 0x000fe40000000f00 */
[----:B------:R-:W-:-:S07]  /*2640*/  MOV R12, 0x2660 ;  /* 0x00002660000c7802 */ /* 0x000fce0000000f00 */
[----:B-----5:R-:W-:Y:S05]  /*2650*/  CALL.REL.NOINC `($__internal_0_$__cuda_sm3x_div_rn_noftz_f32_slowpath) ;  /* 0x0000005000787944 */ /* 0x020fea0003c00000 */
[----:B------:R-:W-:-:S07]  /*2660*/  IMAD.MOV.U32 R5, RZ, RZ, R15 ;  /* 0x000000ffff057224 */ /* 0x000fce00078e000f */
.L_x_49:
[----:B------:R-:W-:Y:S05]  /*2670*/  BSYNC.RECONVERGENT B2 ;  /* 0x0000000000027941 */ /* 0x000fea0003800200 */
.L_x_48:
[----:B------:R-:W-:Y:S01]  /*2680*/  IADD3 R11, PT, PT, R9, R10, RZ ;  /* 0x0000000a090b7210 */ /* 0x000fe20007ffe0ff */
[----:B------:R-:W-:Y:S01]  /*2690*/  HFMA2 R13, -RZ, RZ, 3.748046875, 0 ;  /* 0x437f0000ff0d7431 */ /* 0x000fe200000001ff */
[----:B------:R-:W-:Y:S01]  /*26a0*/  MOV R12, 0x3b808081 ;  /* 0x3b808081000c7802 */ /* 0x000fe20000000f00 */
[----:B------:R-:W-:Y:S02]  /*26b0*/  BSSY.RECONVERGENT B2, `(.L_x_50) ;  /* 0x0000012000027945 */ /* 0x000fe40003800200 */
[----:B------:R-:W0:Y:S02]  /*26c0*/  LDS.U8 R4, [R11] ;  /* 0x000000000b047984 */ /* 0x000e240000000000 */
        /* <DEDUP_REMOVED lines=8> */
[----:B-----5:R-:W-:-:S03]  /*2750*/  FMUL R19, R99, R12 ;  /* 0x0000000c63137220 */ /* 0x020fc60000400000 */
[----:B------:R-:W-:Y:S01]  /*2760*/  FFMA R5, R4, R5, R13 ;  /* 0x0000000504057223 */ /* 0x000fe2000000000d */
[----:B0-----:R-:W-:Y:S06]  /*2770*/  @!P0 BRA `(.L_x_51) ;  /* 0x0000000000148947 */ /* 0x001fec0003800000 */
[----:B------:R-:W-:Y:S02]  /*2780*/  MOV R4, R14 ;  /* 0x0000000e00047202 */ /* 0x000fe40000000f00 */
[----:B------:R-:W-:Y:S02]  /*2790*/  MOV R5, 0x437f0000 ;  /* 0x437f000000057802 */ /* 0x000fe40000000f00 */
[----:B------:R-:W-:-:S07]  /*27a0*/  MOV R12, 0x27c0 ;  /* 0x000027c0000c7802 */ /* 0x000fce0000000f00 */
[----:B------:R-:W-:Y:S05]  /*27b0*/  CALL.REL.NOINC `($__internal_0_$__cuda_sm3x_div_rn_noftz_f32_slowpath) ;  /* 0x0000005000207944 */ /* 0x000fea0003c00000 */
[----:B------:R-:W-:-:S07]  /*27c0*/  MOV R5, R15 ;  /* 0x0000000f00057202 */ /* 0x000fce0000000f00 */
.L_x_51:
[----:B------:R-:W-:Y:S05]  /*27d0*/  BSYNC.RECONVERGENT B2 ;  /* 0x0000000000027941 */ /* 0x000fea0003800200 */
.L_x_50:
[----:B------:R-:W0:Y:S01]  /*27e0*/  LDS.U8 R4, [R8+0x20] ;  /* 0x0000200008047984 */ /* 0x000e220000000000 */
[----:B------:R-:W-:Y:S02]  /*27f0*/  HFMA2 R12, -RZ, RZ, 3.748046875, 0 ;  /* 0x437f0000ff0c7431 */ /* 0x000fe400000001ff */
[----:B------:R-:W-:Y:S01]  /*2800*/  IMAD.MOV.U32 R13, RZ, RZ, 0x3b808081 ;  /* 0x3b808081ff0d7424 */ /* 0x000fe200078e00ff */
[----:B------:R-:W-:Y:S03]  /*2810*/  BSSY.RECONVERGENT B2, `(.L_x_52) ;  /* 0x0000012000027945 */ /* 0x000fe60003800200 */
[----:B------:R-:W-:Y:S01]  /*2820*/  FFMA R16, R13, -R12, 1 ;  /* 0x3f8000000d107423 */ /* 0x000fe2000000080c */
[----:B------:R-:W-:-:S05]  /*2830*/  MOV R12, 0x44600000 ;  /* 0x44600000000c7802 */ /* 0x000fca0000000f00 */
[----:B------:R-:W-:-:S04]  /*2840*/  FFMA R5, R5, R12, -448 ;  /* 0xc3e0000005057423 */ /* 0x000fc8000000000c */
[----:B------:R-:W-:-:S04]  /*2850*/  FMUL R5, R98, R5 ;  /* 0x0000000562057220 */ /* 0x000fc80000400000 */
[----:B------:R-:W-:Y:S01]  /*2860*/  FFMA R6, R19, R5, R6 ;  /* 0x0000000513067223 */ /* 0x000fe20000000006 */
[----:B0-----:R-:W-:Y:S01]  /*2870*/  I2FP.F32.U32 R14, R4 ;  /* 0x00000004000e7245 */ /* 0x001fe20000201000 */
[----:B------:R-:W-:-:S03]  /*2880*/  FFMA R4, R16, R13, 0.0039215688593685626984 ;  /* 0x3b80808110047423 */ /* 0x000fc6000000000d */
[----:B------:R-:W0:Y:S01]  /*2890*/  FCHK P0, R14, 255 ;  /* 0x437f00000e007902 */ /* 0x000e220000000000 */
        /* <DEDUP_REMOVED lines=9> */
.L_x_53:
[----:B------:R-:W-:Y:S05]  /*2930*/  BSYNC.RECONVERGENT B2 ;  /* 0x0000000000027941 */ /* 0x000fea0003800200 */
.L_x_52:
[----:B------:R-:W0:Y:S01]  /*2940*/  LDS.U8 R4, [R11+0x20] ;  /* 0x000020000b047984 */ /* 0x000e220000000000 */
[----:B------:R-:W-:Y:S01]  /*2950*/  HFMA2 R5, -RZ, RZ, 0.9375, -7.688999176025390625e-06 ;  /* 0x3b808081ff057431 */ /* 0x000fe200000001ff */
[----:B------:R-:W-:Y:S01]  /*2960*/  MOV R14, 0x437f0000 ;  /* 0x437f0000000e7802 */ /* 0x000fe20000000f00 */
[----:B------:R-:W-:Y:S01]  /*2970*/  IMAD.MOV.U32 R13, RZ, RZ, 0x44600000 ;  /* 0x44600000ff0d7424 */ /* 0x000fe200078e00ff */
[----:B------:R-:W-:Y:S03]  /*2980*/  BSSY.RECONVERGENT B2, `(.L_x_54) ;  /* 0x0000010000027945 */ /* 0x000fe60003800200 */
[----:B------:R-:W-:Y:S01]  /*2990*/  FFMA R12, R12, R13, -448 ;  /* 0xc3e000000c0c7423 */ /* 0x000fe2000000000d */
[----:B------:R-:W-:-:S03]  /*29a0*/  FFMA R16, R5, -R14, 1 ;  /* 0x3f80000005107423 */ /* 0x000fc6000000080e */
[----:B------:R-:W-:Y:S01]  /*29b0*/  FMUL R19, R99, R12 ;  /* 0x0000000c63137220 */ /* 0x000fe20000400000 */
[----:B0-----:R-:W-:Y:S01]  /*29c0*/  I2FP.F32.U32 R14, R4 ;  /* 0x00000004000e7245 */ /* 0x001fe20000201000 */
[----:B------:R-:W-:-:S03]  /*29d0*/  FFMA R4, R16, R5, 0.0039215688593685626984 ;  /* 0x3b80808110047423 */ /* 0x000fc60000000005 */
        /* <DEDUP_REMOVED lines=9> */
[----:B------:R-:W-:-:S07]  /*2a70*/  MOV R5, R15 ;  /* 0x0000000f00057202 */ /* 0x000fce0000000f00 */
.L_x_55:
[----:B------:R-:W-:Y:S05]  /*2a80*/  BSYNC.RECONVERGENT B2 ;  /* 0x0000000000027941 */ /* 0x000fea0003800200 */
.L_x_54:
        /* <DEDUP_REMOVED lines=21> */
.L_x_57:
[----:B------:R-:W-:Y:S05]  /*2be0*/  BSYNC.RECONVERGENT B2 ;  /* 0x0000000000027941 */ /* 0x000fea0003800200 */
.L_x_56:
        /* <DEDUP_REMOVED lines=20> */
.L_x_59:
[----:B------:R-:W-:Y:S05]  /*2d30*/  BSYNC.RECONVERGENT B2 ;  /* 0x0000000000027941 */ /* 0x000fea0003800200 */
.L_x_58:
        /* <DEDUP_REMOVED lines=21> */
.L_x_61:
[----:B------:R-:W-:Y:S05]  /*2e90*/  BSYNC.RECONVERGENT B2 ;  /* 0x0000000000027941 */ /* 0x000fea0003800200 */
.L_x_60:
        /* <DEDUP_REMOVED lines=20> */
.L_x_63:
[----:B------:R-:W-:Y:S05]  /*2fe0*/  BSYNC.RECONVERGENT B2 ;  /* 0x0000000000027941 */ /* 0x000fea0003800200 */
.L_x_62:
        /* <DEDUP_REMOVED lines=21> */
.L_x_65:
[----:B------:R-:W-:Y:S05]  /*3140*/  BSYNC.RECONVERGENT B2 ;  /* 0x0000000000027941 */ /* 0x000fea0003800200 */
.L_x_64:
        /* <DEDUP_REMOVED lines=20> */
.L_x_67:
[----:B------:R-:W-:Y:S05]  /*3290*/  BSYNC.RECONVERGENT B2 ;  /* 0x0000000000027941 */ /* 0x000fea0003800200 */
.L_x_66:
        /* <DEDUP_REMOVED lines=21> */
.L_x_69:
[----:B------:R-:W-:Y:S05]  /*33f0*/  BSYNC.RECONVERGENT B2 ;  /* 0x0000000000027941 */ /* 0x000fea0003800200 */
.L_x_68:
        /* <DEDUP_REMOVED lines=20> */
.L_x_71:
[----:B------:R-:W-:Y:S05]  /*3540*/  BSYNC.RECONVERGENT B2 ;  /* 0x0000000000027941 */ /* 0x000fea0003800200 */
.L_x_70:
        /* <DEDUP_REMOVED lines=21> */
.L_x_73:
[----:B------:R-:W-:Y:S05]  /*36a0*/  BSYNC.RECONVERGENT B2 ;  /* 0x0000000000027941 */ /* 0x000fea0003800200 */
.L_x_72:
        /* <DEDUP_REMOVED lines=20> */
.L_x_75:
[----:B------:R-:W-:Y:S05]  /*37f0*/  BSYNC.RECONVERGENT B2 ;  /* 0x0000000000027941 */ /* 0x000fea0003800200 */
.L_x_74:
[----:B------:R-:W0:Y:S01]  /*3800*/  LDS.U8 R8, [R8+0xe0] ;  /* 0x0000e00008087984 */ /* 0x000e220000000000 */
[----:B------:R-:W-:Y:S02]  /*3810*/  HFMA2 R13, -RZ, RZ, 3.748046875, 0 ;  /* 0x437f0000ff0d7431 */ /* 0x000fe400000001ff */
[----:B------:R-:W-:Y:S01]  /*3820*/  IMAD.MOV.U32 R4, RZ, RZ, 0x3b808081 ;  /* 0x3b808081ff047424 */ /* 0x000fe200078e00ff */
[----:B------:R-:W-:Y:S01]  /*3830*/  MOV R14, 0x44600000 ;  /* 0x44600000000e7802 */ /* 0x000fe20000000f00 */
[----:B------:R-:W-:Y:S04]  /*3840*/  BSSY.RECONVERGENT B2, `(.L_x_76) ;  /* 0x0000011000027945 */ /* 0x000fe80003800200 */
[----:B------:R-:W-:Y:S01]  /*3850*/  FFMA R5, R5, R14, -448 ;  /* 0xc3e0000005057423 */ /* 0x000fe2000000000e */
[----:B------:R-:W-:-:S03]  /*3860*/  FFMA R13, R4, -R13, 1 ;  /* 0x3f800000040d7423 */ /* 0x000fc6000000080d */
[----:B------:R-:W-:Y:S01]  /*3870*/  FMUL R5, R98, R5 ;  /* 0x0000000562057220 */ /* 0x000fe20000400000 */
[----:B------:R-:W-:-:S03]  /*3880*/  FFMA R4, R13, R4, 0.0039215688593685626984 ;  /* 0x3b8080810d047423 */ /* 0x000fc60000000004 */
[----:B------:R-:W-:Y:S01]  /*3890*/  FFMA R18, R19, R5, R6 ;  /* 0x0000000513127223 */ /* 0x000fe20000000006 */
[----:B0-----:R-:W-:-:S04]  /*38a0*/  I2FP.F32.U32 R12, R8 ;  /* 0x00000008000c7245 */ /* 0x001fc80000201000 */
        /* <DEDUP_REMOVED lines=10> */
.L_x_77:
[----:B------:R-:W-:Y:S05]  /*3950*/  BSYNC.RECONVERGENT B2 ;  /* 0x0000000000027941 */ /* 0x000fea0003800200 */
.L_x_76:
[----:B------:R-:W0:Y:S01]  /*3960*/  LDS.U8 R11, [R11+0xe0] ;  /* 0x0000e0000b0b7984 */ /* 0x000e220000000000 */
[----:B------:R-:W-:Y:S01]  /*3970*/  HFMA2 R4, -RZ, RZ, 0.9375, -7.688999176025390625e-06 ;  /* 0x3b808081ff047431 */ /* 0x000fe200000001ff */
[----:B------:R-:W-:Y:S01]  /*3980*/  MOV R5, 0x437f0000 ;  /* 0x437f000000057802 */ /* 0x000fe20000000f00 */
[----:B------:R-:W-:Y:S01]  /*3990*/  IMAD.MOV.U32 R13, RZ, RZ, 0x44600000 ;  /* 0x44600000ff0d7424 */ /* 0x000fe200078e00ff */
[----:B------:R-:W-:Y:S03]  /*39a0*/  BSSY.RECONVERGENT B2, `(.L_x_78) ;  /* 0x0000010000027945 */ /* 0x000fe60003800200 */
[----:B------:R-:W-:Y:S01]  /*39b0*/  FFMA R8, R8, R13, -448 ;  /* 0xc3e0000008087423 */ /* 0x000fe2000000000d */
[----:B------:R-:W-:-:S04]  /*39c0*/  FFMA R5, R4, -R5, 1 ;  /* 0x3f80000004057423 */ /* 0x000fc80000000805 */
[----:B------:R-:W-:Y:S01]  /*39d0*/  FFMA R4, R5, R4, 0.0039215688593685626984 ;  /* 0x3b80808105047423 */ /* 0x000fe20000000004 */
[----:B0-----:R-:W-:Y:S01]  /*39e0*/  I2FP.F32.U32 R12, R11 ;  /* 0x0000000b000c7245 */ /* 0x001fe20000201000 */
[----:B------:R-:W-:-:S03]  /*39f0*/  FMUL R11, R99, R8 ;  /* 0x00000008630b7220 */ /* 0x000fc60000400000 */
        /* <DEDUP_REMOVED lines=10> */
.L_x_79:
[----:B------:R-:W-:Y:S05]  /*3aa0*/  BSYNC.RECONVERGENT B2 ;  /* 0x0000000000027941 */ /* 0x000fea0003800200 */
.L_x_78:
[----:B------:R-:W0:Y:S01]  /*3ab0*/  LDCU UR4, c[0x0][0x3c4] ;  /* 0x00007880ff0477ac */ /* 0x000e220008000800 */
[----:B------:R-:W-:Y:S01]  /*3ac0*/  IADD3 R10, PT, PT, R10, 0x100, RZ ;  /* 0x000001000a0a7810 */ /* 0x000fe20007ffe0ff */
[----:B------:R-:W-:-:S04]  /*3ad0*/  IMAD.MOV.U32 R5, RZ, RZ, 0x44600000 ;  /* 0x44600000ff057424 */ /* 0x000fc800078e00ff */
[----:B------:R-:W-:-:S04]  /*3ae0*/  FFMA R5, R4, R5, -448 ;  /* 0xc3e0000004057423 */ /* 0x000fc80000000005 */
[----:B------:R-:W-:-:S04]  /*3af0*/  FMUL R5, R98, R5 ;  /* 0x0000000562057220 */ /* 0x000fc80000400000 */
[----:B------:R-:W-:Y:S01]  /*3b00*/  FFMA R6, R11, R5, R18 ;  /* 0x000000050b067223 */ /* 0x000fe20000000012 */
[----:B0-----:R-:W-:-:S13]  /*3b10*/  ISETP.GE.AND P0, PT, R10, UR4, PT ;  /* 0x000000040a007c0c */ /* 0x001fda000bf06270 */
[----:B------:R-:W-:Y:S05]  /*3b20*/  @!P0 BRA `(.L_x_80) ;  /* 0xffffffe800888947 */ /* 0x000fea000383ffff */
.L_x_17:
[----:B------:R-:W-:Y:S05]  /*3b30*/  BSYNC.RECONVERGENT B3 ;  /* 0x0000000000037941 */ /* 0x000fea0003800200 */
.L_x_16:
[----:B------:R-:W-:Y:S01]  /*3b40*/  UMOV UR4, 0xffffffff ;  /* 0xffffffff00047882 */ /* 0x000fe20000000000 */
[----:B------:R-:W-:Y:S02]  /*3b50*/  ISETP.NE.AND P0, PT, R90, RZ, PT ;  /* 0x000000ff5a00720c */ /* 0x000fe40003f05270 */
[----:B------:R-:W-:Y:S11]  /*3b60*/  BRA.DIV UR4, `(.L_x_81) ;  /* 0x0000003a04a87947 */ /* 0x000ff6000b800000 */
[----:B------:R-:W1:Y:S02]  /*3b70*/  SHFL.DOWN PT, R5, R6, 0x10, 0x1f ;  /* 0x0a001f0006057f89 */ /* 0x000e6400000e0000 */
[----:B-1----:R-:W-:-:S05]  /*3b80*/  FADD R5, R5, R6 ;  /* 0x0000000605057221 */ /* 0x002fca0000000000 */
[----:B------:R-:W1:Y:S02]  /*3b90*/  SHFL.DOWN PT, R4, R5, 0x8, 0x1f ;  /* 0x09001f0005047f89 */ /* 0x000e6400000e0000 */
[----:B-1----:R-:W-:-:S05]  /*3ba0*/  FADD R4, R5, R4 ;  /* 0x0000000405047221 */ /* 0x002fca0000000000 */
[----:B0-----:R-:W0:Y:S02]  /*3bb0*/  SHFL.DOWN PT, R9, R4, 0x4, 0x1f ;  /* 0x08801f0004097f89 */ /* 0x001e2400000e0000 */
[----:B0-----:R-:W-:-:S05]  /*3bc0*/  FADD R9, R4, R9 ;  /* 0x0000000904097221 */ /* 0x001fca0000000000 */
[----:B------:R-:W0:Y:S02]  /*3bd0*/  SHFL.DOWN PT, R8, R9, 0x2, 0x1f ;  /* 0x08401f0009087f89 */ /* 0x000e2400000e0000 */
[----:B0-----:R-:W-:-:S05]  /*3be0*/  FADD R8, R9, R8 ;  /* 0x0000000809087221 */ /* 0x001fca0000000000 */
[----:B------:R0:W1:Y:S02]  /*3bf0*/  SHFL.DOWN PT, R11, R8, 0x1, 0x1f ;  /* 0x08201f00080b7f89 */ /* 0x00006400000e0000 */
.L_x_156:
[----:B------:R-:W2:Y:S01]  /*3c00*/  LDCU UR4, c[0x0][0x3c8] ;  /* 0x00007900ff0477ac */ /* 0x000ea20008000800 */
[----:B01----:R-:W-:Y:S01]  /*3c10*/  FADD R8, R8, R11 ;  /* 0x0000000b08087221 */ /* 0x003fe20000000000 */
[C---:B------:R-:W-:Y:S02]  /*3c20*/  LEA R5, R7.reuse, R78, 0x2 ;  /* 0x0000004e07057211 */ /* 0x040fe400078e10ff */
[----:B------:R-:W-:Y:S01]  /*3c30*/  IADD3 R7, PT, PT, R7, 0x1, RZ ;  /* 0x0000000107077810 */ /* 0x000fe20007ffe0ff */
[----:B--2---:R-:W-:Y:S01]  /*3c40*/  @!P0 FMUL R8, R8, UR4 ;  /* 0x0000000408088c20 */ /* 0x004fe20008400000 */
[----:B------:R-:W-:Y:S05]  /*3c50*/  WARPSYNC.ALL ;  /* 0x0000000000007948 */ /* 0x000fea0003800000 */
[----:B------:R-:W0:Y:S01]  /*3c60*/  SHFL.IDX PT, R8, R8, RZ, 0x1f ;  /* 0x00001fff08087589 */ /* 0x000e2200000e0000 */
[----:B------:R-:W-:-:S03]  /*3c70*/  ISETP.GE.AND P0, PT, R7, R83, PT ;  /* 0x000000530700720c */ /* 0x000fc60003f06270 */
[----:B0-----:R3:W-:Y:S10]  /*3c80*/  STL [R5], R8 ;  /* 0x0000000805007387 */ /* 0x0017f40000100800 */
[----:B------:R-:W-:Y:S05]  /*3c90*/  @!P0 BRA `(.L_x_82) ;  /* 0xffffffd000e48947 */ /* 0x000fea000383ffff */
.L_x_15:
[----:B------:R-:W4:Y:S01]  /*3ca0*/  LDS R103, [R89] ;  /* 0x0000000059677984 */ /* 0x000f220000000800 */
[----:B------:R-:W-:Y:S01]  /*3cb0*/  ISETP.GE.AND P0, PT, R83, 0x1, PT ;  /* 0x000000015300780c */ /* 0x000fe20003f06270 */
[----:B----4-:R-:W-:-:S12]  /*3cc0*/  IMAD.MOV.U32 R84, RZ, RZ, R103 ;  /* 0x000000ffff547224 */ /* 0x010fd800078e0067 */
[----:B------:R-:W-:Y:S05]  /*3cd0*/  @!P0 BRA `(.L_x_83) ;  /* 0x0000000400088947 */ /* 0x000fea0003800000 */
[----:B------:R-:W-:Y:S01]  /*3ce0*/  ISETP.GE.U32.AND P0, PT, R21, 0xf, PT ;  /* 0x0000000f1500780c */ /* 0x000fe20003f06070 */
[----:B------:R-:W-:Y:S01]  /*3cf0*/  HFMA2 R25, -RZ, RZ, 0, 0 ;  /* 0x00000000ff197431 */ /* 0x000fe200000001ff */
[----:B------:R-:W-:Y:S02]  /*3d00*/  ISETP.NE.AND P1, PT, R22, RZ, PT ;  /* 0x000000ff1600720c */ /* 0x000fe40003f25270 */
[----:B------:R-:W-:-:S09]  /*3d10*/  MOV R84, R103 ;  /* 0x0000006700547202 */ /* 0x000fd20000000f00 */
[----:B------:R-:W-:Y:S05]  /*3d20*/  @!P0 BRA `(.L_x_84) ;  /* 0x00000000004c8947 */ /* 0x000fea0003800000 */
[----:B------:R-:W-:Y:S01]  /*3d30*/  IADD3 R25, PT, PT, R83, -R22, RZ ;  /* 0x8000001653197210 */ /* 0x000fe20007ffe0ff */
[----:B------:R-:W-:Y:S01]  /*3d40*/  IMAD.MOV.U32 R24, RZ, RZ, RZ ;  /* 0x000000ffff187224 */ /* 0x000fe200078e00ff */
[----:B------:R-:W-:-:S07]  /*3d50*/  MOV R84, R103 ;  /* 0x0000006700547202 */ /* 0x000fce0000000f00 */
.L_x_85:
[----:B------:R-:W-:-:S05]  /*3d60*/  LEA R26, R24, R78, 0x2 ;  /* 0x0000004e181a7211 */ /* 0x000fca00078e10ff */
[----:B-123--:R-:W2:Y:S04]  /*3d70*/  LDL.128 R4, [R26] ;  /* 0x000000001a047983 */ /* 0x00eea80000100c00 */
[----:B0-----:R-:W3:Y:S04]  /*3d80*/  LDL.128 R8, [R26+0x10] ;  /* 0x000010001a087983 */ /* 0x001ee80000100c00 */
[----:B------:R-:W4:Y:S04]  /*3d90*/  LDL.128 R12, [R26+0x20] ;  /* 0x000020001a0c7983 */ /* 0x000f280000100c00 */
[----:B------:R-:W4:Y:S01]  /*3da0*/  LDL.128 R16, [R26+0x30] ;  /* 0x000030001a107983 */ /* 0x000f220000100c00 */
[----:B------:R-:W-:-:S04]  /*3db0*/  IADD3 R24, PT, PT, R24, 0x10, RZ ;  /* 0x0000001018187810 */ /* 0x000fc80007ffe0ff */
[----:B------:R-:W-:Y:S02]  /*3dc0*/  ISETP.NE.AND P0, PT, R24, R25, PT ;  /* 0x000000191800720c */ /* 0x000fe40003f05270 */
[----:B--2---:R-:W-:-:S04]  /*3dd0*/  FMNMX3 R4, R84, R4, R5, !PT ;  /* 0x0000000454047276 */ /* 0x004fc80007800005 */
[----:B------:R-:W-:-:S04]  /*3de0*/  FMNMX3 R4, R4, R6, R7, !PT ;  /* 0x0000000604047276 */ /* 0x000fc80007800007 */
[----:B---3--:R-:W-:-:S04]  /*3df0*/  FMNMX3 R4, R4, R8, R9, !PT ;  /* 0x0000000804047276 */ /* 0x008fc80007800009 */
[----:B------:R-:W-:-:S04]  /*3e00*/  FMNMX3 R4, R4, R10, R11, !PT ;  /* 0x0000000a04047276 */ /* 0x000fc8000780000b */
[----:B----4-:R-:W-:-:S04]  /*3e10*/  FMNMX3 R4, R4, R12, R13, !PT ;  /* 0x0000000c04047276 */ /* 0x010fc8000780000d */
[----:B------:R-:W-:-:S04]  /*3e20*/  FMNMX3 R4, R4, R14, R15, !PT ;  /* 0x0000000e04047276 */ /* 0x000fc8000780000f */
[----:B------:R-:W-:-:S04]  /*3e30*/  FMNMX3 R4, R4, R16, R17, !PT ;  /* 0x0000001004047276 */ /* 0x000fc80007800011 */
[----:B------:R-:W-:Y:S01]  /*3e40*/  FMNMX3 R84, R4, R18, R19, !PT ;  /* 0x0000001204547276 */ /* 0x000fe20007800013 */
[----:B------:R-:W-:Y:S06]  /*3e50*/  @P0 BRA `(.L_x_85) ;  /* 0xfffffffc00c00947 */ /* 0x000fec000383ffff */
.L_x_84:
[----:B------:R-:W-:Y:S05]  /*3e60*/  @!P1 BRA `(.L_x_83) ;  /* 0x0000000000a49947 */ /* 0x000fea0003800000 */
[----:B------:R-:W-:Y:S02]  /*3e70*/  ISETP.GE.U32.AND P0, PT, R22, 0x8, PT ;  /* 0x000000081600780c */ /* 0x000fe40003f06070 */
[----:B------:R-:W-:-:S11]  /*3e80*/  ISETP.NE.AND P1, PT, R23, RZ, PT ;  /* 0x000000ff1700720c */ /* 0x000fd60003f25270 */
[----:B------:R-:W-:Y:S05]  /*3e90*/  @!P0 BRA `(.L_x_86) ;  /* 0x0000000000388947 */ /* 0x000fea0003800000 */
[----:B------:R-:W-:-:S05]  /*3ea0*/  IMAD R4, R25, 0x4, R78 ;  /* 0x0000000419047824 */ /* 0x000fca00078e024e */
[----:B---3--:R-:W3:Y:S04]  /*3eb0*/  LDL R5, [R4] ;  /* 0x0000000004057983 */ /* 0x008ee80000100800 */
[----:B------:R-:W3:Y:S04]  /*3ec0*/  LDL R6, [R4+0x4] ;  /* 0x0000040004067983 */ /* 0x000ee80000100800 */
[----:B-12---:R-:W2:Y:S04]  /*3ed0*/  LDL R8, [R4+0x8] ;  /* 0x0000080004087983 */ /* 0x006ea80000100800 */
[----:B------:R-:W2:Y:S04]  /*3ee0*/  LDL R7, [R4+0xc] ;  /* 0x00000c0004077983 */ /* 0x000ea80000100800 */
[----:B------:R-:W4:Y:S04]  /*3ef0*/  LDL R10, [R4+0x10] ;  /* 0x00001000040a7983 */ /* 0x000f280000100800 */
[----:B0-----:R-:W4:Y:S04]  /*3f00*/  LDL R9, [R4+0x14] ;  /* 0x0000140004097983 */ /* 0x001f280000100800 */
[----:B------:R-:W4:Y:S04]  /*3f10*/  LDL R12, [R4+0x18] ;  /* 0x00001800040c7983 */ /* 0x000f280000100800 */
[----:B------:R-:W4:Y:S01]  /*3f20*/  LDL R11, [R4+0x1c] ;  /* 0x00001c00040b7983 */ /* 0x000f220000100800 */
[----:B------:R-:W-:-:S02]  /*3f30*/  IADD3 R25, PT, PT, R25, 0x8, RZ ;  /* 0x0000000819197810 */ /* 0x000fc40007ffe0ff */
[----:B---3--:R-:W-:-:S04]  /*3f40*/  FMNMX3 R5, R84, R5, R6, !PT ;  /* 0x0000000554057276 */ /* 0x008fc80007800006 */
[----:B--2---:R-:W-:-:S04]  /*3f50*/  FMNMX3 R5, R5, R8, R7, !PT ;  /* 0x0000000805057276 */ /* 0x004fc80007800007 */
[----:B----4-:R-:W-:-:S04]  /*3f60*/  FMNMX3 R5, R5, R10, R9, !PT ;  /* 0x0000000a05057276 */ /* 0x010fc80007800009 */
[----:B------:R-:W-:-:S07]  /*3f70*/  FMNMX3 R84, R5, R12, R11, !PT ;  /* 0x0000000c05547276 */ /* 0x000fce000780000b */
.L_x_86:
[----:B------:R-:W-:Y:S05]  /*3f80*/  @!P1 BRA `(.L_x_83) ;  /* 0x00000000005c9947 */ /* 0x000fea0003800000 */
[----:B------:R-:W-:Y:S02]  /*3f90*/  ISETP.GE.U32.AND P0, PT, R23, 0x4, PT ;  /* 0x000000041700780c */ /* 0x000fe40003f06070 */
[----:B012---:R-:W-:-:S04]  /*3fa0*/  LOP3.LUT R9, R20, 0x3, RZ, 0xc0, !PT ;  /* 0x0000000314097812 */ /* 0x007fc800078ec0ff */
[----:B------:R-:W-:-:S07]  /*3fb0*/  ISETP.NE.AND P1, PT, R9, RZ, PT ;  /* 0x000000ff0900720c */ /* 0x000fce0003f25270 */
[----:B------:R-:W-:Y:S06]  /*3fc0*/  @!P0 BRA `(.L_x_87) ;  /* 0x0000000000208947 */ /* 0x000fec0003800000 */
[----:B------:R-:W-:-:S05]  /*3fd0*/  LEA R4, R25, R78, 0x2 ;  /* 0x0000004e19047211 */ /* 0x000fca00078e10ff */
[----:B---3--:R-:W2:Y:S04]  /*3fe0*/  LDL R5, [R4] ;  /* 0x0000000004057983 */ /* 0x008ea80000100800 */
[----:B------:R-:W2:Y:S04]  /*3ff0*/  LDL R6, [R4+0x4] ;  /* 0x0000040004067983 */ /* 0x000ea80000100800 */
[----:B------:R-:W3:Y:S04]  /*4000*/  LDL R8, [R4+0x8] ;  /* 0x0000080004087983 */ /* 0x000ee80000100800 */
[----:B------:R-:W3:Y:S01]  /*4010*/  LDL R7, [R4+0xc] ;  /* 0x00000c0004077983 */ /* 0x000ee20000100800 */
[----:B------:R-:W-:-:S02]  /*4020*/  IADD3 R25, PT, PT, R25, 0x4, RZ ;  /* 0x0000000419197810 */ /* 0x000fc40007ffe0ff */
[----:B--2---:R-:W-:-:S04]  /*4030*/  FMNMX3 R5, R84, R5, R6, !PT ;  /* 0x0000000554057276 */ /* 0x004fc80007800006 */
[----:B---3--:R-:W-:-:S07]  /*4040*/  FMNMX3 R84, R5, R8, R7, !PT ;  /* 0x0000000805547276 */ /* 0x008fce0007800007 */
.L_x_87:
[----:B------:R-:W-:Y:S05]  /*4050*/  @!P1 BRA `(.L_x_83) ;  /* 0x0000000000289947 */ /* 0x000fea0003800000 */
[----:B------:R-:W-:-:S05]  /*4060*/  IMAD R25, R25, 0x4, R78 ;  /* 0x0000000419197824 */ /* 0x000fca00078e024e */
[----:B---3--:R-:W2:Y:S01]  /*4070*/  LDL R5, [R25] ;  /* 0x0000000019057983 */ /* 0x008ea20000100800 */
[----:B------:R-:W-:Y:S02]  /*4080*/  ISETP.NE.AND P0, PT, R9, 0x1, PT ;  /* 0x000000010900780c */ /* 0x000fe40003f05270 */
[----:B--2---:R-:W-:-:S11]  /*4090*/  FMNMX R84, R84, R5, !PT ;  /* 0x0000000554547209 */ /* 0x004fd60007800000 */
[----:B------:R-:W-:Y:S05]  /*40a0*/  @!P0 BRA `(.L_x_83) ;  /* 0x0000000000148947 */ /* 0x000fea0003800000 */
[----:B------:R-:W-:Y:S01]  /*40b0*/  ISETP.NE.AND P0, PT, R9, 0x2, PT ;  /* 0x000000020900780c */ /* 0x000fe20003f05270 */
[----:B------:R-:W2:-:S12]  /*40c0*/  LDL R5, [R25+0x4] ;  /* 0x0000040019057983 */ /* 0x000e980000100800 */
[----:B------:R-:W3:Y:S01]  /*40d0*/  @P0 LDL R7, [R25+0x8] ;  /* 0x0000080019070983 */ /* 0x000ee20000100800 */
[----:B--2---:R-:W-:-:S04]  /*40e0*/  FMNMX R84, R84, R5, !PT ;  /* 0x0000000554547209 */ /* 0x004fc80007800000 */
[----:B---3--:R-:W-:-:S07]  /*40f0*/  @P0 FMNMX R84, R84, R7, !PT ;  /* 0x0000000754540209 */ /* 0x008fce0007800000 */
.L_x_83:
[----:B------:R4:W0:Y:S01]  /*4100*/  LDS R100, [R87] ;  /* 0x0000000057647984 */ /* 0x0008220000000800 */
[----:B------:R-:W-:Y:S01]  /*4110*/  ISETP.GE.AND P0, PT, R83, 0x1, PT ;  /* 0x000000015300780c */ /* 0x000fe20003f06270 */
[----:B------:R-:W-:-:S12]  /*4120*/  HFMA2 R101, -RZ, RZ, 0, 0 ;  /* 0x00000000ff657431 */ /* 0x000fd800000001ff */
[----:B----4-:R-:W-:Y:S05]  /*4130*/  @!P0 BRA `(.L_x_88) ;  /* 0x0000000400908947 */ /* 0x010fea0003800000 */
[----:B------:R-:W-:Y:S02]  /*4140*/  ISETP.GE.U32.AND P0, PT, R21, 0x3, PT ;  /* 0x000000031500780c */ /* 0x000fe40003f06070 */
[----:B------:R-:W-:Y:S02]  /*4150*/  LOP3.LUT R20, R20, 0x3, RZ, 0xc0, !PT ;  /* 0x0000000314147812 */ /* 0x000fe400078ec0ff */
[----:B------:R-:W-:Y:S02]  /*4160*/  MOV R101, RZ ;  /* 0x000000ff00657202 */ /* 0x000fe40000000f00 */
[----:B------:R-:W-:Y:S02]  /*4170*/  ISETP.NE.AND P1, PT, R20, RZ, PT ;  /* 0x000000ff1400720c */ /* 0x000fe40003f25270 */
[----:B012---:R-:W-:-:S05]  /*4180*/  MOV R9, RZ ;  /* 0x000000ff00097202 */ /* 0x007fca0000000f00 */
[----:B------:R-:W-:Y:S06]  /*4190*/  @!P0 BRA `(.L_x_89) ;  /* 0x0000000000cc8947 */ /* 0x000fec0003800000 */
[----:B---3--:R-:W-:Y:S02]  /*41a0*/  HFMA2 R8, -RZ, RZ, 0, 0 ;  /* 0x00000000ff087431 */ /* 0x008fe400000001ff */
[----:B------:R-:W-:Y:S01]  /*41b0*/  IMAD.IADD R9, R83, 0x1, -R20 ;  /* 0x0000000153097824 */ /* 0x000fe200078e0a14 */
[----:B------:R-:W-:-:S07]  /*41c0*/  MOV R101, RZ ;  /* 0x000000ff00657202 */ /* 0x000fce0000000f00 */
.L_x_90:
[----:B0-----:R-:W-:-:S05]  /*41d0*/  LEA R10, R8, R78, 0x2 ;  /* 0x0000004e080a7211 */ /* 0x001fca00078e10ff */
[----:B------:R-:W2:Y:S01]  /*41e0*/  LDL.128 R4, [R10] ;  /* 0x000000000a047983 */ /* 0x000ea20000100c00 */
[----:B------:R-:W-:Y:S01]  /*41f0*/  IMAD.MOV.U32 R17, RZ, RZ, 0x3bbb989d ;  /* 0x3bbb989dff117424 */ /* 0x000fe200078e00ff */
[----:B------:R-:W-:Y:S02]  /*4200*/  MOV R16, 0x437c0000 ;  /* 0x437c000000107802 */ /* 0x000fe40000000f00 */
[----:B------:R-:W-:-:S04]  /*4210*/  IADD3 R8, PT, PT, R8, 0x4, RZ ;  /* 0x0000000408087810 */ /* 0x000fc80007ffe0ff */
[----:B------:R-:W-:Y:S01]  /*4220*/  ISETP.NE.AND P0, PT, R8, R9, PT ;  /* 0x000000090800720c */ /* 0x000fe20003f05270 */
[--C-:B--2---:R-:W-:Y:S01]  /*4230*/  FADD R4, R4, -R84.reuse ;  /* 0x8000005404047221 */ /* 0x104fe20000000000 */
[--C-:B------:R-:W-:Y:S01]  /*4240*/  FADD R12, R5, -R84.reuse ;  /* 0x80000054050c7221 */ /* 0x100fe20000000000 */
[----:B------:R-:W-:Y:S02]  /*4250*/  FADD R14, R6, -R84 ;  /* 0x80000054060e7221 */ /* 0x000fe40000000000 */
[-C--:B------:R-:W-:Y:S01]  /*4260*/  FFMA.SAT R11, R4, R17.reuse, 0.5 ;  /* 0x3f000000040b7423 */ /* 0x080fe20000002011 */
[-C--:B------:R-:W-:Y:S01]  /*4270*/  FFMA.SAT R13, R12, R17.reuse, 0.5 ;  /* 0x3f0000000c0d7423 */ /* 0x080fe20000002011 */
[----:B------:R-:W-:Y:S02]  /*4280*/  FFMA.SAT R6, R14, R17, 0.5 ;  /* 0x3f0000000e067423 */ /* 0x000fe40000002011 */
[-C--:B------:R-:W-:Y:S01]  /*4290*/  FFMA.RM R11, R11, R16.reuse, 12582913 ;  /* 0x4b4000010b0b7423 */ /* 0x080fe20000004010 */
[----:B------:R-:W-:-:S03]  /*42a0*/  FFMA.RM R13, R13, R16, 12582913 ;  /* 0x4b4000010d0d7423 */ /* 0x000fc60000004010 */
[----:B------:R-:W-:Y:S01]  /*42b0*/  FADD R5, R11, -12583039 ;  /* 0xcb40007f0b057421 */ /* 0x000fe20000000000 */
[C---:B------:R-:W-:Y:S01]  /*42c0*/  FADD R15, R13.reuse, -12583039 ;  /* 0xcb40007f0d0f7421 */ /* 0x040fe20000000000 */
[----:B------:R-:W-:Y:S02]  /*42d0*/  SHF.L.U32 R13, R13, 0x17, RZ ;  /* 0x000000170d0d7819 */ /* 0x000fe400000006ff */
[----:B------:R-:W-:Y:S01]  /*42e0*/  FFMA R5, R4, 1.4426950216293334961, -R5 ;  /* 0x3fb8aa3b04057823 */ /* 0x000fe20000000805 */
[----:B------:R-:W-:-:S03]  /*42f0*/  FFMA R15, R12, 1.4426950216293334961, -R15 ;  /* 0x3fb8aa3b0c0f7823 */ /* 0x000fc6000000080f */
[----:B------:R-:W-:Y:S01]  /*4300*/  FFMA R5, R4, 1.925963033500011079e-08, R5 ;  /* 0x32a5706004057823 */ /* 0x000fe20000000005 */
[----:B------:R-:W-:Y:S01]  /*4310*/  FADD R4, R7, -R84 ;  /* 0x8000005407047221 */ /* 0x000fe20000000000 */
[-C--:B------:R-:W-:Y:S01]  /*4320*/  FFMA.RM R7, R6, R16.reuse, 12582913 ;  /* 0x4b40000106077423 */ /* 0x080fe20000004010 */
[----:B------:R-:W-:Y:S02]  /*4330*/  FFMA R15, R12, 1.925963033500011079e-08, R15 ;  /* 0x32a570600c0f7823 */ /* 0x000fe4000000000f */
[----:B------:R-:W-:Y:S01]  /*4340*/  FFMA.SAT R6, R4, R17, 0.5 ;  /* 0x3f00000004067423 */ /* 0x000fe20000002011 */
[C---:B------:R-:W-:Y:S01]  /*4350*/  FADD R17, R7.reuse, -12583039 ;  /* 0xcb40007f07117421 */ /* 0x040fe20000000000 */
[----:B------:R-:W0:Y:S01]  /*4360*/  MUFU.EX2 R5, R5 ;  /* 0x0000000500057308 */ /* 0x000e220000000800 */
[----:B------:R-:W-:Y:S02]  /*4370*/  IMAD.SHL.U32 R7, R7, 0x800000, RZ ;  /* 0x0080000007077824 */ /* 0x000fe400078e00ff */
[----:B------:R-:W-:Y:S01]  /*4380*/  FFMA.RM R16, R6, R16, 12582913 ;  /* 0x4b40000106107423 */ /* 0x000fe20000004010 */
[----:B------:R-:W-:-:S03]  /*4390*/  FFMA R17, R14, 1.4426950216293334961, -R17 ;  /* 0x3fb8aa3b0e117823 */ /* 0x000fc60000000811 */
[----:B------:R-:W-:Y:S01]  /*43a0*/  FADD R19, R16, -12583039 ;  /* 0xcb40007f10137421 */ /* 0x000fe20000000000 */
[----:B------:R-:W-:Y:S01]  /*43b0*/  FFMA R17, R14, 1.925963033500011079e-08, R17 ;  /* 0x32a570600e117823 */ /* 0x000fe20000000011 */
[----:B------:R-:W1:Y:S01]  /*43c0*/  MUFU.EX2 R6, R15 ;  /* 0x0000000f00067308 */ /* 0x000e620000000800 */
[----:B------:R-:W-:Y:S01]  /*43d0*/  SHF.L.U32 R16, R16, 0x17, RZ ;  /* 0x0000001710107819 */ /* 0x000fe200000006ff */
[----:B------:R-:W-:-:S04]  /*43e0*/  FFMA R19, R4, 1.4426950216293334961, -R19 ;  /* 0x3fb8aa3b04137823 */ /* 0x000fc80000000813 */
[----:B------:R-:W-:Y:S01]  /*43f0*/  FFMA R19, R4, 1.925963033500011079e-08, R19 ;  /* 0x32a5706004137823 */ /* 0x000fe20000000013 */
[----:B------:R-:W-:Y:S01]  /*4400*/  SHF.L.U32 R4, R11, 0x17, RZ ;  /* 0x000000170b047819 */ /* 0x000fe200000006ff */
[----:B------:R-:W2:Y:S04]  /*4410*/  MUFU.EX2 R12, R17 ;  /* 0x00000011000c7308 */ /* 0x000ea80000000800 */
[----:B0-----:R-:W-:-:S04]  /*4420*/  FMUL R4, R4, R5 ;  /* 0x0000000504047220 */ /* 0x001fc80000400000 */
[----:B------:R-:W0:Y:S01]  /*4430*/  MUFU.EX2 R19, R19 ;  /* 0x0000001300137308 */ /* 0x000e220000000800 */
[----:B-1----:R-:W-:Y:S01]  /*4440*/  FMUL R5, R13, R6 ;  /* 0x000000060d057220 */ /* 0x002fe20000400000 */
[----:B--2---:R-:W-:Y:S01]  /*4450*/  FMUL R6, R7, R12 ;  /* 0x0000000c07067220 */ /* 0x004fe20000400000 */
[----:B------:R-:W-:-:S04]  /*4460*/  FADD R12, R4, R101 ;  /* 0x00000065040c7221 */ /* 0x000fc80000000000 */
[----:B------:R-:W-:Y:S01]  /*4470*/  FADD R11, R12, R5 ;  /* 0x000000050c0b7221 */ /* 0x000fe20000000000 */
[----:B0-----:R-:W-:-:S03]  /*4480*/  FMUL R7, R16, R19 ;  /* 0x0000001310077220 */ /* 0x001fc60000400000 */
[----:B------:R-:W-:Y:S02]  /*4490*/  FADD R12, R11, R6 ;  /* 0x000000060b0c7221 */ /* 0x000fe40000000000 */
[----:B------:R0:W-:Y:S02]  /*44a0*/  STL.128 [R10], R4 ;  /* 0x000000040a007387 */ /* 0x0001e40000100c00 */
[----:B------:R-:W-:Y:S01]  /*44b0*/  FADD R101, R12, R7 ;  /* 0x000000070c657221 */ /* 0x000fe20000000000 */
[----:B------:R-:W-:Y:S06]  /*44c0*/  @P0 BRA `(.L_x_90) ;  /* 0xfffffffc00400947 */ /* 0x000fec000383ffff */
.L_x_89:
[----:B------:R-:W-:Y:S05]  /*44d0*/  @!P1 BRA `(.L_x_88) ;  /* 0x0000000000a89947 */ /* 0x000fea0003800000 */
[----:B------:R-:W-:-:S05]  /*44e0*/  LEA R9, R9, R78, 0x2 ;  /* 0x0000004e09097211 */ /* 0x000fca00078e10ff */
[----:B0--3--:R-:W2:Y:S01]  /*44f0*/  LDL R5, [R9] ;  /* 0x0000000009057983 */ /* 0x009ea20000100800 */
[----:B------:R-:W-:Y:S01]  /*4500*/  IMAD.MOV.U32 R8, RZ, RZ, 0x3bbb989d ;  /* 0x3bbb989dff087424 */ /* 0x000fe200078e00ff */
[----:B------:R-:W-:Y:S02]  /*4510*/  MOV R11, 0x437c0000 ;  /* 0x437c0000000b7802 */ /* 0x000fe40000000f00 */
[----:B------:R-:W-:Y:S01]  /*4520*/  ISETP.NE.AND P0, PT, R20, 0x1, PT ;  /* 0x000000011400780c */ /* 0x000fe20003f05270 */
[----:B--2---:R-:W-:-:S04]  /*4530*/  FADD R5, R5, -R84 ;  /* 0x8000005405057221 */ /* 0x004fc80000000000 */
[----:B------:R-:W-:-:S04]  /*4540*/  FFMA.SAT R4, R5, R8, 0.5 ;  /* 0x3f00000005047423 */ /* 0x000fc80000002008 */
[----:B------:R-:W-:-:S04]  /*4550*/  FFMA.RM R4, R4, R11, 12582913 ;  /* 0x4b40000104047423 */ /* 0x000fc8000000400b */
[C---:B------:R-:W-:Y:S01]  /*4560*/  FADD R6, R4.reuse, -12583039 ;  /* 0xcb40007f04067421 */ /* 0x040fe20000000000 */
[----:B------:R-:W-:-:S03]  /*4570*/  SHF.L.U32 R4, R4, 0x17, RZ ;  /* 0x0000001704047819 */ /* 0x000fc600000006ff */
[----:B------:R-:W-:-:S04]  /*4580*/  FFMA R6, R5, 1.4426950216293334961, -R6 ;  /* 0x3fb8aa3b05067823 */ /* 0x000fc80000000806 */
[----:B------:R-:W-:-:S04]  /*4590*/  FFMA R6, R5, 1.925963033500011079e-08, R6 ;  /* 0x32a5706005067823 */ /* 0x000fc80000000006 */
[----:B------:R-:W0:Y:S02]  /*45a0*/  MUFU.EX2 R5, R6 ;  /* 0x0000000600057308 */ /* 0x000e240000000800 */
[----:B0-----:R-:W-:-:S04]  /*45b0*/  FMUL R4, R4, R5 ;  /* 0x0000000504047220 */ /* 0x001fc80000400000 */
[----:B------:R-:W-:Y:S01]  /*45c0*/  FADD R101, R101, R4 ;  /* 0x0000000465657221 */ /* 0x000fe20000000000 */
[----:B------:R4:W-:Y:S01]  /*45d0*/  STL [R9], R4 ;  /* 0x0000000409007387 */ /* 0x0009e20000100800 */
[----:B------:R-:W-:Y:S05]  /*45e0*/  @!P0 BRA `(.L_x_88) ;  /* 0x0000000000648947 */ /* 0x000fea0003800000 */
[----:B------:R-:W-:Y:S01]  /*45f0*/  ISETP.NE.AND P0, PT, R20, 0x2, PT ;  /* 0x000000021400780c */ /* 0x000fe20003f05270 */
[----:B------:R-:W2:-:S12]  /*4600*/  LDL R5, [R9+0x4] ;  /* 0x0000040009057983 */ /* 0x000e980000100800 */
[----:B------:R-:W3:Y:S01]  /*4610*/  @P0 LDL R7, [R9+0x8] ;  /* 0x0000080009070983 */ /* 0x000ee20000100800 */
[----:B--2---:R-:W-:-:S04]  /*4620*/  FADD R5, R5, -R84 ;  /* 0x8000005405057221 */ /* 0x004fc80000000000 */
[----:B----4-:R-:W-:-:S04]  /*4630*/  FFMA.SAT R4, R5, R8, 0.5 ;  /* 0x3f00000005047423 */ /* 0x010fc80000002008 */
[----:B------:R-:W-:Y:S01]  /*4640*/  FFMA.RM R4, R4, R11, 12582913 ;  /* 0x4b40000104047423 */ /* 0x000fe2000000400b */
[----:B---3--:R-:W-:-:S03]  /*4650*/  @P0 FADD R7, R7, -R84 ;  /* 0x8000005407070221 */ /* 0x008fc60000000000 */
[C---:B------:R-:W-:Y:S01]  /*4660*/  FADD R6, R4.reuse, -12583039 ;  /* 0xcb40007f04067421 */ /* 0x040fe20000000000 */
[----:B------:R-:W-:Y:S01]  /*4670*/  SHF.L.U32 R4, R4, 0x17, RZ ;  /* 0x0000001704047819 */ /* 0x000fe200000006ff */
[----:B------:R-:W-:Y:S02]  /*4680*/  @P0 FFMA.SAT R8, R7, R8, 0.5 ;  /* 0x3f00000007080423 */ /* 0x000fe40000002008 */
[C---:B------:R-:W-:Y:S02]  /*4690*/  FFMA R6, R5.reuse, 1.4426950216293334961, -R6 ;  /* 0x3fb8aa3b05067823 */ /* 0x040fe40000000806 */
[----:B------:R-:W-:Y:S02]  /*46a0*/  @P0 FFMA.RM R8, R8, R11, 12582913 ;  /* 0x4b40000108080423 */ /* 0x000fe4000000400b */
[----:B------:R-:W-:Y:S02]  /*46b0*/  FFMA R6, R5, 1.925963033500011079e-08, R6 ;  /* 0x32a5706005067823 */ /* 0x000fe40000000006 */
[----:B------:R-:W-:-:S02]  /*46c0*/  @P0 FADD R10, R8, -12583039 ;  /* 0xcb40007f080a0421 */ /* 0x000fc40000000000 */
[----:B------:R-:W0:Y:S01]  /*46d0*/  MUFU.EX2 R5, R6 ;  /* 0x0000000600057308 */ /* 0x000e220000000800 */
[----:B------:R-:W-:Y:S02]  /*46e0*/  @P0 IMAD.SHL.U32 R8, R8, 0x800000, RZ ;  /* 0x0080000008080824 */ /* 0x000fe400078e00ff */
[----:B------:R-:W-:-:S04]  /*46f0*/  @P0 FFMA R10, R7, 1.4426950216293334961, -R10 ;  /* 0x3fb8aa3b070a0823 */ /* 0x000fc8000000080a */
[----:B------:R-:W-:-:S04]  /*4700*/  @P0 FFMA R10, R7, 1.925963033500011079e-08, R10 ;  /* 0x32a57060070a0823 */ /* 0x000fc8000000000a */
[----:B------:R-:W1:Y:S01]  /*4710*/  @P0 MUFU.EX2 R7, R10 ;  /* 0x0000000a00070308 */ /* 0x000e620000000800 */
[----:B0-----:R-:W-:-:S04]  /*4720*/  FMUL R4, R4, R5 ;  /* 0x0000000504047220 */ /* 0x001fc80000400000 */
[----:B------:R-:W-:Y:S01]  /*4730*/  FADD R101, R101, R4 ;  /* 0x0000000465657221 */ /* 0x000fe20000000000 */
[----:B------:R0:W-:Y:S01]  /*4740*/  STL [R9+0x4], R4 ;  /* 0x0000040409007387 */ /* 0x0001e20000100800 */
[----:B-1----:R-:W-:-:S04]  /*4750*/  @P0 FMUL R8, R8, R7 ;  /* 0x0000000708080220 */ /* 0x002fc80000400000 */
[----:B------:R-:W-:Y:S01]  /*4760*/  @P0 FADD R101, R101, R8 ;  /* 0x0000000865650221 */ /* 0x000fe20000000000 */
[----:B------:R0:W-:Y:S06]  /*4770*/  @P0 STL [R9+0x8], R8 ;  /* 0x0000080809000387 */ /* 0x0001ec0000100800 */
.L_x_88:
[----:B------:R-:W2:Y:S04]  /*4780*/  LDL.128 R64, [R1+0xf0] ;  /* 0x0000f00001407983 */ /* 0x000ea80000100c00 */
[----:B------:R-:W2:Y:S04]  /*4790*/  LDL.128 R56, [R1] ;  /* 0x0000000001387983 */ /* 0x000ea80000100c00 */
[----:B------:R-:W2:Y:S04]  /*47a0*/  LDL.128 R60, [R1+0x10] ;  /* 0x00001000013c7983 */ /* 0x000ea80000100c00 */
[----:B------:R-:W2:Y:S04]  /*47b0*/  LDL.128 R52, [R1+0x20] ;  /* 0x0000200001347983 */ /* 0x000ea80000100c00 */
[----:B------:R-:W2:Y:S04]  /*47c0*/  LDL.128 R48, [R1+0x30] ;  /* 0x0000300001307983 */ /* 0x000ea80000100c00 */
[----:B------:R-:W2:Y:S04]  /*47d0*/  LDL.128 R44, [R1+0x40] ;  /* 0x00004000012c7983 */ /* 0x000ea80000100c00 */
[----:B------:R-:W2:Y:S04]  /*47e0*/  LDL.128 R40, [R1+0x50] ;  /* 0x0000500001287983 */ /* 0x000ea80000100c00 */
[----:B------:R-:W2:Y:S04]  /*47f0*/  LDL.128 R36, [R1+0x60] ;  /* 0x0000600001247983 */ /* 0x000ea80000100c00 */
[----:B------:R-:W2:Y:S04]  /*4800*/  LDL.128 R32, [R1+0x70] ;  /* 0x0000700001207983 */ /* 0x000ea80000100c00 */
[----:B------:R-:W2:Y:S04]  /*4810*/  LDL.128 R28, [R1+0x80] ;  /* 0x00008000011c7983 */ /* 0x000ea80000100c00 */
[----:B01234-:R-:W2:Y:S04]  /*4820*/  LDL.128 R4, [R1+0x90] ;  /* 0x0000900001047983 */ /* 0x01fea80000100c00 */
[----:B------:R-:W3:Y:S04]  /*4830*/  LDL.128 R8, [R1+0xa0] ;  /* 0x0000a00001087983 */ /* 0x000ee80000100c00 */
[----:B------:R-:W4:Y:S04]  /*4840*/  LDL.128 R12, [R1+0xb0] ;  /* 0x0000b000010c7983 */ /* 0x000f280000100c00 */
[----:B------:R-:W4:Y:S04]  /*4850*/  LDL.128 R16, [R1+0xc0] ;  /* 0x0000c00001107983 */ /* 0x000f280000100c00 */
[----:B------:R-:W4:Y:S04]  /*4860*/  LDL.128 R20, [R1+0xd0] ;  /* 0x0000d00001147983 */ /* 0x000f280000100c00 */
[----:B------:R-:W4:Y:S01]  /*4870*/  LDL.128 R24, [R1+0xe0] ;  /* 0x0000e00001187983 */ /* 0x000f220000100c00 */
[----:B------:R-:W-:Y:S01]  /*4880*/  MOV R105, 0x3bbb989d ;  /* 0x3bbb989d00697802 */ /* 0x000fe20000000f00 */
[----:B------:R-:W-:Y:S01]  /*4890*/  FADD R102, R103, -R84 ;  /* 0x8000005467667221 */ /* 0x000fe20000000000 */
[----:B------:R-:W-:-:S02]  /*48a0*/  MOV R104, 0x437c0000 ;  /* 0x437c000000687802 */ /* 0x000fc40000000f00 */
[----:B------:R-:W-:Y:S01]  /*48b0*/  ISETP.GE.AND P0, PT, R83, 0x1, PT ;  /* 0x000000015300780c */ /* 0x000fe20003f06270 */
[----:B------:R-:W-:-:S04]  /*48c0*/  FFMA.SAT R103, R102, R105, 0.5 ;  /* 0x3f00000066677423 */ /* 0x000fc80000002069 */
[----:B------:R-:W-:-:S04]  /*48d0*/  FFMA.RM R103, R103, R104, 12582913 ;  /* 0x4b40000167677423 */ /* 0x000fc80000004068 */
[----:B------:R-:W-:-:S04]  /*48e0*/  FADD R105, R103, -12583039 ;  /* 0xcb40007f67697421 */ /* 0x000fc80000000000 */
[----:B------:R-:W-:-:S04]  /*48f0*/  FFMA R105, R102, 1.4426950216293334961, -R105 ;  /* 0x3fb8aa3b66697823 */ /* 0x000fc80000000869 */
[----:B------:R-:W-:Y:S01]  /*4900*/  FFMA R105, R102, 1.925963033500011079e-08, R105 ;  /* 0x32a5706066697823 */ /* 0x000fe20000000069 */
[----:B------:R-:W-:-:S05]  /*4910*/  SHF.L.U32 R102, R103, 0x17, RZ ;  /* 0x0000001767667819 */ /* 0x000fca00000006ff */
[----:B------:R-:W0:Y:S02]  /*4920*/  MUFU.EX2 R105, R105 ;  /* 0x0000006900697308 */ /* 0x000e240000000800 */
[----:B0-----:R-:W-:-:S04]  /*4930*/  FMUL R102, R102, R105 ;  /* 0x0000006966667220 */ /* 0x001fc80000400000 */
[----:B------:R-:W-:Y:S01]  /*4940*/  FFMA R100, R100, R102, R101 ;  /* 0x0000006664647223 */ /* 0x000fe20000000065 */
[C---:B------:R-:W-:Y:S01]  /*4950*/  FMUL R64, R102.reuse, R64 ;  /* 0x0000004066407220 */ /* 0x040fe20000400000 */
        /* <DEDUP_REMOVED lines=39> */
[C---:B--2---:R-:W-:Y:S01]  /*4bd0*/  FMUL R4, R102.reuse, R4 ;  /* 0x0000000466047220 */ /* 0x044fe20000400000 */
[C---:B------:R-:W-:Y:S01]  /*4be0*/  FMUL R5, R102.reuse, R5 ;  /* 0x0000000566057220 */ /* 0x040fe20000400000 */
[C---:B------:R-:W-:Y:S01]  /*4bf0*/  FMUL R6, R102.reuse, R6 ;  /* 0x0000000666067220 */ /* 0x040fe20000400000 */
[C---:B------:R-:W-:Y:S01]  /*4c00*/  FMUL R7, R102.reuse, R7 ;  /* 0x0000000766077220 */ /* 0x040fe20000400000 */
[C---:B---3--:R-:W-:Y:S01]  /*4c10*/  FMUL R8, R102.reuse, R8 ;  /* 0x0000000866087220 */ /* 0x048fe20000400000 */
[C---:B------:R-:W-:Y:S01]  /*4c20*/  FMUL R9, R102.reuse, R9 ;  /* 0x0000000966097220 */ /* 0x040fe20000400000 */
[C---:B------:R-:W-:Y:S01]  /*4c30*/  FMUL R10, R102.reuse, R10 ;  /* 0x0000000a660a7220 */ /* 0x040fe20000400000 */
[C---:B------:R-:W-:Y:S01]  /*4c40*/  FMUL R11, R102.reuse, R11 ;  /* 0x0000000b660b7220 */ /* 0x040fe20000400000 */
[C---:B----4-:R-:W-:Y:S01]  /*4c50*/  FMUL R12, R102.reuse, R12 ;  /* 0x0000000c660c7220 */ /* 0x050fe20000400000 */
        /* <DEDUP_REMOVED lines=14> */
[----:B------:R-:W-:Y:S01]  /*4d40*/  FMUL R27, R102, R27 ;  /* 0x0000001b661b7220 */ /* 0x000fe20000400000 */
[----:B------:R0:W-:Y:S04]  /*4d50*/  STL.128 [R1+0xf0], R64 ;  /* 0x0000f04001007387 */ /* 0x0001e80000100c00 */
[----:B------:R0:W-:Y:S04]  /*4d60*/  STL.128 [R1], R56 ;  /* 0x0000003801007387 */ /* 0x0001e80000100c00 */
[----:B------:R0:W-:Y:S04]  /*4d70*/  STL.128 [R1+0x10], R60 ;  /* 0x0000103c01007387 */ /* 0x0001e80000100c00 */
        /* <DEDUP_REMOVED lines=12> */
[----:B------:R0:W-:Y:S01]  /*4e40*/  STL.128 [R1+0xe0], R24 ;  /* 0x0000e01801007387 */ /* 0x0001e20000100c00 */
[----:B------:R-:W-:Y:S05]  /*4e50*/  @!P0 BRA `(.L_x_91) ;  /* 0x0000001800648947 */ /* 0x000fea0003800000 */
[----:B0-----:R-:W-:-:S07]  /*4e60*/  IMAD.MOV.U32 R6, RZ, RZ, RZ ;  /* 0x000000ffff067224 */ /* 0x001fce00078e00ff */
.L_x_127:
[----:B0-----:R-:W0:Y:S01]  /*4e70*/  LDCU UR4, c[0x0][0x3c4] ;  /* 0x00007880ff0477ac */ /* 0x001e220008000800 */
[----:B------:R-:W-:Y:S01]  /*4e80*/  BSSY.RECONVERGENT B2, `(.L_x_92) ;  /* 0x0000193000027945 */ /* 0x000fe20003800200 */
[----:B0-----:R-:W-:-:S13]  /*4e90*/  ISETP.GE.AND P0, PT, R90, UR4, PT ;  /* 0x000000045a007c0c */ /* 0x001fda000bf06270 */
[----:B-12345:R-:W-:Y:S05]  /*4ea0*/  @P0 BRA `(.L_x_93) ;  /* 0x0000001800400947 */ /* 0x03efea0003800000 */
[----:B------:R-:W-:-:S06]  /*4eb0*/  LEA R7, R6, R78, 0x2 ;  /* 0x0000004e06077211 */ /* 0x000fcc00078e10ff */
[----:B------:R-:W5:Y:S01]  /*4ec0*/  LDL R7, [R7] ;  /* 0x0000000007077983 */ /* 0x000f620000100800 */
[----:B------:R-:W0:Y:S01]  /*4ed0*/  S2UR UR5, SR_CgaCtaId ;  /* 0x00000000000579c3 */ /* 0x000e220000008800 */
[----:B------:R-:W-:Y:S01]  /*4ee0*/  UMOV UR4, 0x400 ;  /* 0x0000040000047882 */ /* 0x000fe20000000000 */
[----:B------:R-:W-:Y:S01]  /*4ef0*/  ISETP.NE.AND P0, PT, R72, RZ, PT ;  /* 0x000000ff4800720c */ /* 0x000fe20003f05270 */
[----:B------:R-:W-:Y:S01]  /*4f00*/  UIADD3 UR4, UPT, UPT, UR4, 0x1900, URZ ;  /* 0x0000190004047890 */ /* 0x000fe2000fffe0ff */
[----:B------:R-:W-:Y:S01]  /*4f10*/  BSSY.RECONVERGENT B3, `(.L_x_94) ;  /* 0x00000c1000037945 */ /* 0x000fe20003800200 */
[----:B------:R-:W-:Y:S02]  /*4f20*/  MOV R8, R90 ;  /* 0x0000005a00087202 */ /* 0x000fe40000000f00 */
[----:B0-----:R-:W-:-:S06]  /*4f30*/  ULEA UR4, UR5, UR4, 0x18 ;  /* 0x0000000405047291 */ /* 0x001fcc000f8ec0ff */
[----:B------:R-:W-:Y:S02]  /*4f40*/  LEA R9, R6, UR4, 0x6 ;  /* 0x0000000406097c11 */ /* 0x000fe4000f8e30ff */
[----:B------:R-:W-:Y:S05]  /*4f50*/  @!P0 BRA `(.L_x_95) ;  /* 0x0000000800f08947 */ /* 0x000fea0003800000 */
[----:B------:R-:W-:Y:S01]  /*4f60*/  IADD3 R10, PT, PT, R90, R9, RZ ;  /* 0x000000095a0a7210 */ /* 0x000fe20007ffe0ff */
[----:B------:R-:W-:Y:S02]  /*4f70*/  HFMA2 R8, -RZ, RZ, 0.9375, -7.688999176025390625e-06 ;  /* 0x3b808081ff087431 */ /* 0x000fe400000001ff */
[----:B------:R-:W-:Y:S01]  /*4f80*/  IMAD.MOV.U32 R5, RZ, RZ, 0x437f0000 ;  /* 0x437f0000ff057424 */ /* 0x000fe200078e00ff */
[----:B------:R-:W-:Y:S01]  /*4f90*/  BSSY.RECONVERGENT B4, `(.L_x_96) ;  /* 0x0000010000047945 */ /* 0x000fe20003800200 */
[----:B------:R-:W-:Y:S01]  /*4fa0*/  ISETP.NE.AND P4, PT, R72, 0x1, PT ;  /* 0x000000014800780c */ /* 0x000fe20003f85270 */
[----:B------:R-:W0:Y:S01]  /*4fb0*/  LDS.U8 R4, [R10] ;  /* 0x000000000a047984 */ /* 0x000e220000000000 */
        /* <DEDUP_REMOVED lines=13> */
.L_x_97:
[----:B------:R-:W-:Y:S05]  /*5090*/  BSYNC.RECONVERGENT B4 ;  /* 0x0000000000047941 */ /* 0x000fea0003800200 */
.L_x_96:
[----:B------:R-:W2:Y:S01]  /*50a0*/  LDL R8, [R71] ;  /* 0x0000000047087983 */ /* 0x000ea20000100800 */
[----:B------:R-:W-:-:S05]  /*50b0*/  MOV R5, 0x44600000 ;  /* 0x4460000000057802 */ /* 0x000fca0000000f00 */
[----:B------:R-:W-:-:S04]  /*50c0*/  FFMA R5, R4, R5, -448 ;  /* 0xc3e0000004057423 */ /* 0x000fc80000000005 */
[----:B-----5:R-:W-:-:S04]  /*50d0*/  FMUL R4, R96, R5 ;  /* 0x0000000560047220 */ /* 0x020fc80000400000 */
[----:B--2---:R-:W-:Y:S01]  /*50e0*/  FFMA R4, R7, R4, R8 ;  /* 0x0000000407047223 */ /* 0x004fe20000000008 */
[----:B------:R-:W-:-:S04]  /*50f0*/  MOV R8, R93 ;  /* 0x0000005d00087202 */ /* 0x000fc80000000f00 */
[----:B------:R0:W-:Y:S01]  /*5100*/  STL [R71], R4 ;  /* 0x0000000447007387 */ /* 0x0001e20000100800 */
[----:B------:R-:W-:Y:S05]  /*5110*/  @!P4 BRA `(.L_x_95) ;  /* 0x000000080080c947 */ /* 0x000fea0003800000 */
[----:B0-----:R-:W0:Y:S01]  /*5120*/  LDS.U8 R4, [R10+0x20] ;  /* 0x000020000a047984 */ /* 0x001e220000000000 */
[----:B------:R-:W-:Y:S02]  /*5130*/  HFMA2 R5, -RZ, RZ, 0.9375, -7.688999176025390625e-06 ;  /* 0x3b808081ff057431 */ /* 0x000fe400000001ff */
        /* <DEDUP_REMOVED lines=16> */
.L_x_99:
[----:B------:R-:W-:Y:S05]  /*5240*/  BSYNC.RECONVERGENT B4 ;  /* 0x0000000000047941 */ /* 0x000fea0003800200 */
.L_x_98:
[----:B------:R-:W2:Y:S01]  /*5250*/  LDL R8, [R71+0x80] ;  /* 0x0000800047087983 */ /* 0x000ea20000100800 */
[----:B------:R-:W-:-:S04]  /*5260*/  IMAD.MOV.U32 R5, RZ, RZ, 0x44600000 ;  /* 0x44600000ff057424 */ /* 0x000fc800078e00ff */
[----:B------:R-:W-:-:S04]  /*5270*/  FFMA R5, R4, R5, -448 ;  /* 0xc3e0000004057423 */ /* 0x000fc80000000005 */
[----:B------:R-:W-:-:S04]  /*5280*/  FMUL R4, R96, R5 ;  /* 0x0000000560047220 */ /* 0x000fc80000400000 */
[----:B--2---:R-:W-:Y:S01]  /*5290*/  FFMA R4, R7, R4, R8 ;  /* 0x0000000407047223 */ /* 0x004fe20000000008 */
[----:B------:R-:W-:-:S04]  /*52a0*/  MOV R8, R92 ;  /* 0x0000005c00087202 */ /* 0x000fc80000000f00 */
[----:B------:R1:W-:Y:S01]  /*52b0*/  STL [R71+0x80], R4 ;  /* 0x0000800447007387 */ /* 0x0003e20000100800 */
[----:B------:R-:W-:Y:S05]  /*52c0*/  @!P4 BRA `(.L_x_95) ;  /* 0x000000080014c947 */ /* 0x000fea0003800000 */
[----:B-1----:R-:W0:Y:S01]  /*52d0*/  LDS.U8 R4, [R10+0x40] ;  /* 0x000040000a047984 */ /* 0x002e220000000000 */
        /* <DEDUP_REMOVED lines=17> */
.L_x_101:
[----:B------:R-:W-:Y:S05]  /*53f0*/  BSYNC.RECONVERGENT B4 ;  /* 0x0000000000047941 */ /* 0x000fea0003800200 */
.L_x_100:
[----:B------:R-:W2:Y:S01]  /*5400*/  LDL R8, [R71+0x100] ;  /* 0x0001000047087983 */ /* 0x000ea20000100800 */
[----:B------:R-:W-:-:S05]  /*5410*/  HFMA2 R5, -RZ, RZ, 4.375, 0 ;  /* 0x44600000ff057431 */ /* 0x000fca00000001ff */
[----:B------:R-:W-:-:S04]  /*5420*/  FFMA R5, R4, R5, -448 ;  /* 0xc3e0000004057423 */ /* 0x000fc80000000005 */
[----:B------:R-:W-:-:S04]  /*5430*/  FMUL R4, R96, R5 ;  /* 0x0000000560047220 */ /* 0x000fc80000400000 */
[----:B--2---:R-:W-:Y:S01]  /*5440*/  FFMA R4, R7, R4, R8 ;  /* 0x0000000407047223 */ /* 0x004fe20000000008 */
[----:B------:R-:W-:-:S04]  /*5450*/  IMAD.MOV.U32 R8, RZ, RZ, R91 ;  /* 0x000000ffff087224 */ /* 0x000fc800078e005b */
[----:B------:R2:W-:Y:S01]  /*5460*/  STL [R71+0x100], R4 ;  /* 0x0001000447007387 */ /* 0x0005e20000100800 */
[----:B------:R-:W-:Y:S05]  /*5470*/  @!P4 BRA `(.L_x_95) ;  /* 0x0000000400a8c947 */ /* 0x000fea0003800000 */
[----:B--2---:R-:W0:Y:S01]  /*5480*/  LDS.U8 R4, [R10+0x60] ;  /* 0x000060000a047984 */ /* 0x004e220000000000 */
        /* <DEDUP_REMOVED lines=17> */
.L_x_103:
[----:B------:R-:W-:Y:S05]  /*55a0*/  BSYNC.RECONVERGENT B4 ;  /* 0x0000000000047941 */ /* 0x000fea0003800200 */
.L_x_102:
[----:B------:R-:W2:Y:S01]  /*55b0*/  LDL R8, [R71+0x180] ;  /* 0x0001800047087983 */ /* 0x000ea20000100800 */
[----:B------:R-:W-:-:S05]  /*55c0*/  HFMA2 R5, -RZ, RZ, 4.375, 0 ;  /* 0x44600000ff057431 */ /* 0x000fca00000001ff */
[----:B------:R-:W-:-:S04]  /*55d0*/  FFMA R5, R4, R5, -448 ;  /* 0xc3e0000004057423 */ /* 0x000fc80000000005 */
[----:B------:R-:W-:-:S04]  /*55e0*/  FMUL R4, R96, R5 ;  /* 0x0000000560047220 */ /* 0x000fc80000400000 */
[----:B--2---:R-:W-:Y:S01]  /*55f0*/  FFMA R4, R7, R4, R8 ;  /* 0x0000000407047223 */ /* 0x004fe20000000008 */
[----:B------:R-:W-:-:S04]  /*5600*/  MOV R8, R73 ;  /* 0x0000004900087202 */ /* 0x000fc80000000f00 */
[----:B------:R3:W-:Y:S01]  /*5610*/  STL [R71+0x180], R4 ;  /* 0x0001800447007387 */ /* 0x0007e20000100800 */
[----:B------:R-:W-:Y:S05]  /*5620*/  @!P4 BRA `(.L_x_95) ;  /* 0x00000004003cc947 */ /* 0x000fea0003800000 */
[----:B---3--:R-:W0:Y:S01]  /*5630*/  LDS.U8 R4, [R10+0x80] ;  /* 0x000080000a047984 */ /* 0x008e220000000000 */
        /* <DEDUP_REMOVED lines=17> */
.L_x_105:
[----:B------:R-:W-:Y:S05]  /*5750*/  BSYNC.RECONVERGENT B4 ;  /* 0x0000000000047941 */ /* 0x000fea0003800200 */
.L_x_104:
[----:B------:R-:W2:Y:S01]  /*5760*/  LDL R8, [R71+0x200] ;  /* 0x0002000047087983 */ /* 0x000ea20000100800 */
[----:B------:R-:W-:-:S05]  /*5770*/  MOV R5, 0x44600000 ;  /* 0x4460000000057802 */ /* 0x000fca0000000f00 */
[----:B------:R-:W-:-:S04]  /*5780*/  FFMA R5, R4, R5, -448 ;  /* 0xc3e0000004057423 */ /* 0x000fc80000000005 */
[----:B------:R-:W-:-:S04]  /*5790*/  FMUL R4, R96, R5 ;  /* 0x0000000560047220 */ /* 0x000fc80000400000 */
[----:B--2---:R-:W-:Y:S01]  /*57a0*/  FFMA R4, R7, R4, R8 ;  /* 0x0000000407047223 */ /* 0x004fe20000000008 */
[----:B------:R-:W-:-:S04]  /*57b0*/  MOV R8, R74 ;  /* 0x0000004a00087202 */ /* 0x000fc80000000f00 */
[----:B------:R4:W-:Y:S01]  /*57c0*/  STL [R71+0x200], R4 ;  /* 0x0002000447007387 */ /* 0x0009e20000100800 */
[----:B------:R-:W-:Y:S05]  /*57d0*/  @!P4 BRA `(.L_x_95) ;  /* 0x0000000000d0c947 */ /* 0x000fea0003800000 */
[----:B----4-:R-:W0:Y:S01]  /*57e0*/  LDS.U8 R4, [R10+0xa0] ;  /* 0x0000a0000a047984 */ /* 0x010e220000000000 */
        /* <DEDUP_REMOVED lines=17> */
.L_x_107:
[----:B------:R-:W-:Y:S05]  /*5900*/  BSYNC.RECONVERGENT B4 ;  /* 0x0000000000047941 */ /* 0x000fea0003800200 */
.L_x_106:
        /* <DEDUP_REMOVED lines=8> */
[----:B------:R-:W1:Y:S01]  /*5990*/  LDS.U8 R10, [R10+0xc0] ;  /* 0x0000c0000a0a7984 */ /* 0x000e620000000000 */
[----:B0-----:R-:W-:Y:S01]  /*59a0*/  HFMA2 R4, -RZ, RZ, 0.9375, -7.688999176025390625e-06 ;  /* 0x3b808081ff047431 */ /* 0x001fe200000001ff */
[----:B------:R-:W-:Y:S01]  /*59b0*/  MOV R5, 0x437f0000 ;  /* 0x437f000000057802 */ /* 0x000fe20000000f00 */
[----:B------:R-:W-:Y:S04]  /*59c0*/  BSSY.RECONVERGENT B4, `(.L_x_108) ;  /* 0x000000e000047945 */ /* 0x000fe80003800200 */
[----:B------:R-:W-:-:S04]  /*59d0*/  FFMA R5, R4, -R5, 1 ;  /* 0x3f80000004057423 */ /* 0x000fc80000000805 */
[----:B------:R-:W-:Y:S01]  /*59e0*/  FFMA R4, R5, R4, 0.0039215688593685626984 ;  /* 0x3b80808105047423 */ /* 0x000fe20000000004 */
[----:B-1----:R-:W-:-:S04]  /*59f0*/  I2FP.F32.U32 R12, R10 ;  /* 0x0000000a000c7245 */ /* 0x002fc80000201000 */
[----:B------:R-:W0:Y:S01]  /*5a00*/  FCHK P0, R12, 255 ;  /* 0x437f00000c007902 */ /* 0x000e220000000000 */
        /* <DEDUP_REMOVED lines=9> */
.L_x_109:
[----:B------:R-:W-:Y:S05]  /*5aa0*/  BSYNC.RECONVERGENT B4 ;  /* 0x0000000000047941 */ /* 0x000fea0003800200 */
.L_x_108:
[----:B------:R-:W2:Y:S01]  /*5ab0*/  LDL R8, [R71+0x300] ;  /* 0x0003000047087983 */ /* 0x000ea20000100800 */
[----:B------:R-:W-:-:S05]  /*5ac0*/  HFMA2 R5, -RZ, RZ, 4.375, 0 ;  /* 0x44600000ff057431 */ /* 0x000fca00000001ff */
[----:B------:R-:W-:-:S04]  /*5ad0*/  FFMA R5, R4, R5, -448 ;  /* 0xc3e0000004057423 */ /* 0x000fc80000000005 */
[----:B------:R-:W-:-:S04]  /*5ae0*/  FMUL R4, R96, R5 ;  /* 0x0000000560047220 */ /* 0x000fc80000400000 */
[----:B--2---:R-:W-:Y:S01]  /*5af0*/  FFMA R4, R7, R4, R8 ;  /* 0x0000000407047223 */ /* 0x004fe20000000008 */
[----:B------:R-:W-:-:S04]  /*5b00*/  IMAD.MOV.U32 R8, RZ, RZ, R76 ;  /* 0x000000ffff087224 */ /* 0x000fc800078e004c */
[----:B------:R0:W-:Y:S03]  /*5b10*/  STL [R71+0x300], R4 ;  /* 0x0003000447007387 */ /* 0x0001e60000100800 */
.L_x_95:
[----:B------:R-:W-:Y:S05]  /*5b20*/  BSYNC.RECONVERGENT B3 ;  /* 0x0000000000037941 */ /* 0x000fea0003800200 */
.L_x_94:
[----:B------:R-:W-:-:S13]  /*5b30*/  ISETP.GE.U32.AND P0, PT, R95, 0xe0, PT ;  /* 0x000000e05f00780c */ /* 0x000fda0003f06070 */
[----:B------:R-:W-:Y:S05]  /*5b40*/  @!P0 BRA `(.L_x_93) ;  /* 0x0000000c00188947 */ /* 0x000fea0003800000 */
.L_x_126:
[----:B------:R-:W-:Y:S01]  /*5b50*/  IADD3 R11, PT, PT, R9, R8, RZ ;  /* 0x00000008090b7210 */ /* 0x000fe20007ffe0ff */
[----:B0-----:R-:W-:Y:S01]  /*5b60*/  HFMA2 R10, -RZ, RZ, 3.748046875, 0 ;  /* 0x437f0000ff0a7431 */ /* 0x001fe200000001ff */
[----:B------:R-:W-:Y:S01]  /*5b70*/  MOV R5, 0x3b808081 ;  /* 0x3b80808100057802 */ /* 0x000fe20000000f00 */
[----:B------:R-:W-:Y:S02]  /*5b80*/  BSSY.RECONVERGENT B3, `(.L_x_110) ;  /* 0x000000f000037945 */ /* 0x000fe40003800200 */
[----:B01234-:R-:W0:Y:S02]  /*5b90*/  LDS.U8 R4, [R11] ;  /* 0x000000000b047984 */ /* 0x01fe240000000000 */
        /* <DEDUP_REMOVED lines=11> */
[----:B-----5:R-:W-:Y:S05]  /*5c50*/  CALL.REL.NOINC `($__internal_0_$__cuda_sm3x_div_rn_noftz_f32_slowpath) ;  /* 0x0000001800f87944 */ /* 0x020fea0003c00000 */
[----:B------:R-:W-:-:S07]  /*5c60*/  MOV R4, R15 ;  /* 0x0000000f00047202 */ /* 0x000fce0000000f00 */
.L_x_111:
[----:B------:R-:W-:Y:S05]  /*5c70*/  BSYNC.RECONVERGENT B3 ;  /* 0x0000000000037941 */ /* 0x000fea0003800200 */
.L_x_110:
[----:B------:R-:W-:Y:S01]  /*5c80*/  LEA R10, R8, R1, 0x2 ;  /* 0x00000001080a7211 */ /* 0x000fe200078e10ff */
[----:B------:R-:W0:Y:S04]  /*5c90*/  LDS.U8 R13, [R11+0x20] ;  /* 0x000020000b0d7984 */ /* 0x000e280000000000 */
[----:B------:R-:W2:Y:S01]  /*5ca0*/  LDL R12, [R10] ;  /* 0x000000000a0c7983 */ /* 0x000ea20000100800 */
[----:B------:R-:W-:Y:S01]  /*5cb0*/  HFMA2 R5, -RZ, RZ, 4.375, 0 ;  /* 0x44600000ff057431 */ /* 0x000fe200000001ff */
[----:B------:R-:W-:Y:S01]  /*5cc0*/  MOV R15, 0x3b808081 ;  /* 0x3b808081000f7802 */ /* 0x000fe20000000f00 */
[----:B------:R-:W-:Y:S03]  /*5cd0*/  BSSY.RECONVERGENT B3, `(.L_x_112) ;  /* 0x0000013000037945 */ /* 0x000fe60003800200 */
[----:B------:R-:W-:-:S04]  /*5ce0*/  FFMA R5, R4, R5, -448 ;  /* 0xc3e0000004057423 */ /* 0x000fc80000000005 */
[----:B-----5:R-:W-:Y:S01]  /*5cf0*/  FMUL R4, R96, R5 ;  /* 0x0000000560047220 */ /* 0x020fe20000400000 */
[----:B0-----:R-:W-:-:S04]  /*5d00*/  I2FP.F32.U32 R14, R13 ;  /* 0x0000000d000e7245 */ /* 0x001fc80000201000 */
[----:B------:R-:W0:Y:S01]  /*5d10*/  FCHK P0, R14, 255 ;  /* 0x437f00000e007902 */ /* 0x000e220000000000 */
[----:B--2---:R-:W-:Y:S01]  /*5d20*/  FFMA R5, R7, R4, R12 ;  /* 0x0000000407057223 */ /* 0x004fe2000000000c */
[----:B------:R-:W-:-:S04]  /*5d30*/  IMAD.MOV.U32 R4, RZ, RZ, 0x437f0000 ;  /* 0x437f0000ff047424 */ /* 0x000fc800078e00ff */
[----:B------:R1:W-:Y:S01]  /*5d40*/  STL [R10], R5 ;  /* 0x000000050a007387 */ /* 0x0003e20000100800 */
[----:B------:R-:W-:-:S04]  /*5d50*/  FFMA R4, R15, -R4, 1 ;  /* 0x3f8000000f047423 */ /* 0x000fc80000000804 */
[----:B------:R-:W-:-:S04]  /*5d60*/  FFMA R4, R4, R15, 0.0039215688593685626984 ;  /* 0x3b80808104047423 */ /* 0x000fc8000000000f */
[----:B------:R-:W-:-:S04]  /*5d70*/  FFMA R13, R4, R14, RZ ;  /* 0x0000000e040d7223 */ /* 0x000fc800000000ff */
[----:B------:R-:W-:-:S04]  /*5d80*/  FFMA R12, R13, -255, R14 ;  /* 0xc37f00000d0c7823 */ /* 0x000fc8000000000e */
[----:B------:R-:W-:Y:S01]  /*5d90*/  FFMA R4, R4, R12, R13 ;  /* 0x0000000c04047223 */ /* 0x000fe2000000000d */
[----:B01----:R-:W-:Y:S06]  /*5da0*/  @!P0 BRA `(.L_x_113) ;  /* 0x0000000000148947 */ /* 0x003fec0003800000 */
[----:B------:R-:W-:Y:S02]  /*5db0*/  MOV R4, R14 ;  /* 0x0000000e00047202 */ /* 0x000fe40000000f00 */
[----:B------:R-:W-:Y:S02]  /*5dc0*/  MOV R5, 0x437f0000 ;  /* 0x437f000000057802 */ /* 0x000fe40000000f00 */
[----:B------:R-:W-:-:S07]  /*5dd0*/  MOV R12, 0x5df0 ;  /* 0x00005df0000c7802 */ /* 0x000fce0000000f00 */
[----:B------:R-:W-:Y:S05]  /*5de0*/  CALL.REL.NOINC `($__internal_0_$__cuda_sm3x_div_rn_noftz_f32_slowpath) ;  /* 0x0000001800947944 */ /* 0x000fea0003c00000 */
[----:B------:R-:W-:-:S07]  /*5df0*/  MOV R4, R15 ;  /* 0x0000000f00047202 */ /* 0x000fce0000000f00 */
.L_x_113:
[----:B------:R-:W-:Y:S05]  /*5e00*/  BSYNC.RECONVERGENT B3 ;  /* 0x0000000000037941 */ /* 0x000fea0003800200 */
.L_x_112:
[----:B------:R-:W2:Y:S01]  /*5e10*/  LDL R12, [R10+0x80] ;  /* 0x000080000a0c7983 */ /* 0x000ea20000100800 */
[----:B------:R-:W-:Y:S02]  /*5e20*/  HFMA2 R5, -RZ, RZ, 4.375, 0 ;  /* 0x44600000ff057431 */ /* 0x000fe400000001ff */
[----:B------:R-:W-:Y:S01]  /*5e30*/  IMAD.MOV.U32 R15, RZ, RZ, 0x3b808081 ;  /* 0x3b808081ff0f7424 */ /* 0x000fe200078e00ff */
[----:B------:R-:W-:Y:S01]  /*5e40*/  BSSY.RECONVERGENT B3, `(.L_x_114) ;  /* 0x0000014000037945 */ /* 0x000fe20003800200 */
[----:B------:R-:W0:Y:S01]  /*5e50*/  LDS.U8 R13, [R11+0x40] ;  /* 0x000040000b0d7984 */ /* 0x000e220000000000 */
[----:B------:R-:W-:-:S04]  /*5e60*/  FFMA R5, R4, R5, -448 ;  /* 0xc3e0000004057423 */ /* 0x000fc80000000005 */
[----:B------:R-:W-:Y:S01]  /*5e70*/  FMUL R4, R96, R5 ;  /* 0x0000000560047220 */ /* 0x000fe20000400000 */
[----:B0-----:R-:W-:-:S04]  /*5e80*/  I2FP.F32.U32 R14, R13 ;  /* 0x0000000d000e7245 */ /* 0x001fc80000201000 */
[----:B------:R-:W0:Y:S01]  /*5e90*/  FCHK P0, R14, 255 ;  /* 0x437f00000e007902 */ /* 0x000e220000000000 */
[----:B--2---:R-:W-:Y:S01]  /*5ea0*/  FFMA R5, R7, R4, R12 ;  /* 0x0000000407057223 */ /* 0x004fe2000000000c */
[----:B------:R-:W-:-:S04]  /*5eb0*/  MOV R4, 0x437f0000 ;  /* 0x437f000000047802 */ /* 0x000fc80000000f00 */
[----:B------:R1:W-:Y:S01]  /*5ec0*/  STL [R10+0x80], R5 ;  /* 0x000080050a007387 */ /* 0x0003e20000100800 */
        /* <DEDUP_REMOVED lines=11> */
.L_x_115:
[----:B------:R-:W-:Y:S05]  /*5f80*/  BSYNC.RECONVERGENT B3 ;  /* 0x0000000000037941 */ /* 0x000fea0003800200 */
.L_x_114:
[----:B------:R-:W2:Y:S01]  /*5f90*/  LDL R12, [R10+0x100] ;  /* 0x000100000a0c7983 */ /* 0x000ea20000100800 */
[----:B------:R-:W-:Y:S02]  /*5fa0*/  IMAD.MOV.U32 R5, RZ, RZ, 0x44600000 ;  /* 0x44600000ff057424 */ /* 0x000fe400078e00ff */
[----:B------:R-:W-:Y:S01]  /*5fb0*/  HFMA2 R15, -RZ, RZ, 0.9375, -7.688999176025390625e-06 ;  /* 0x3b808081ff0f7431 */ /* 0x000fe200000001ff */
        /* <DEDUP_REMOVED lines=19> */
[----:B------:R-:W-:-:S07]  /*60f0*/  IMAD.MOV.U32 R4, RZ, RZ, R15 ;  /* 0x000000ffff047224 */ /* 0x000fce00078e000f */
.L_x_117:
[----:B------:R-:W-:Y:S05]  /*6100*/  BSYNC.RECONVERGENT B3 ;  /* 0x0000000000037941 */ /* 0x000fea0003800200 */
.L_x_116:
[----:B------:R-:W2:Y:S01]  /*6110*/  LDL R12, [R10+0x180] ;  /* 0x000180000a0c7983 */ /* 0x000ea20000100800 */
[----:B------:R-:W-:Y:S01]  /*6120*/  HFMA2 R5, -RZ, RZ, 4.375, 0 ;  /* 0x44600000ff057431 */ /* 0x000fe200000001ff */
[----:B------:R-:W-:Y:S01]  /*6130*/  MOV R15, 0x3b808081 ;  /* 0x3b808081000f7802 */ /* 0x000fe20000000f00 */
[----:B------:R-:W-:Y:S01]  /*6140*/  BSSY.RECONVERGENT B3, `(.L_x_118) ;  /* 0x0000014000037945 */ /* 0x000fe20003800200 */
[----:B------:R-:W0:Y:S02]  /*6150*/  LDS.U8 R13, [R11+0x80] ;  /* 0x000080000b0d7984 */ /* 0x000e240000000000 */
[----:B------:R-:W-:-:S04]  /*6160*/  FFMA R5, R4, R5, -448 ;  /* 0xc3e0000004057423 */ /* 0x000fc80000000005 */
[----:B------:R-:W-:Y:S01]  /*6170*/  FMUL R4, R96, R5 ;  /* 0x0000000560047220 */ /* 0x000fe20000400000 */
[----:B0-----:R-:W-:-:S04]  /*6180*/  I2FP.F32.U32 R14, R13 ;  /* 0x0000000d000e7245 */ /* 0x001fc80000201000 */
[----:B------:R-:W0:Y:S01]  /*6190*/  FCHK P0, R14, 255 ;  /* 0x437f00000e007902 */ /* 0x000e220000000000 */
[----:B--2---:R-:W-:Y:S01]  /*61a0*/  FFMA R5, R7, R4, R12 ;  /* 0x0000000407057223 */ /* 0x004fe2000000000c */
[----:B------:R-:W-:-:S04]  /*61b0*/  HFMA2 R4, -RZ, RZ, 3.748046875, 0 ;  /* 0x437f0000ff047431 */ /* 0x000fc800000001ff */
[----:B------:R1:W-:Y:S01]  /*61c0*/  STL [R10+0x180], R5 ;  /* 0x000180050a007387 */ /* 0x0003e20000100800 */
[----:B------:R-:W-:-:S04]  /*61d0*/  FFMA R4, R15, -R4, 1 ;  /* 0x3f8000000f047423 */ /* 0x000fc80000000804 */
[----:B------:R-:W-:-:S04]  /*61e0*/  FFMA R4, R4, R15, 0.0039215688593685626984 ;  /* 0x3b80808104047423 */ /* 0x000fc8000000000f */
[----:B------:R-:W-:-:S04]  /*61f0*/  FFMA R13, R4, R14, RZ ;  /* 0x0000000e040d7223 */ /* 0x000fc800000000ff */
[----:B------:R-:W-:-:S04]  /*6200*/  FFMA R12, R13, -255, R14 ;  /* 0xc37f00000d0c7823 */ /* 0x000fc8000000000e */
[----:B------:R-:W-:Y:S01]  /*6210*/  FFMA R4, R4, R12, R13 ;  /* 0x0000000c04047223 */ /* 0x000fe2000000000d */
[----:B01----:R-:W-:Y:S06]  /*6220*/  @!P0 BRA `(.L_x_119) ;  /* 0x0000000000148947 */ /* 0x003fec0003800000 */
[----:B------:R-:W-:Y:S01]  /*6230*/  MOV R4, R14 ;  /* 0x0000000e00047202 */ /* 0x000fe20000000f00 */
[----:B------:R-:W-:Y:S01]  /*6240*/  IMAD.MOV.U32 R5, RZ, RZ, 0x437f0000 ;  /* 0x437f0000ff057424 */ /* 0x000fe200078e00ff */
[----:B------:R-:W-:-:S07]  /*6250*/  MOV R12, 0x6270 ;  /* 0x00006270000c7802 */ /* 0x000fce0000000f00 */
[----:B------:R-:W-:Y:S05]  /*6260*/  CALL.REL.NOINC `($__internal_0_$__cuda_sm3x_div_rn_noftz_f32_slowpath) ;  /* 0x0000001400747944 */ /* 0x000fea0003c00000 */
[----:B------:R-:W-:-:S07]  /*6270*/  MOV R4, R15 ;  /* 0x0000000f00047202 */ /* 0x000fce0000000f00 */
.L_x_119:
[----:B------:R-:W-:Y:S05]  /*6280*/  BSYNC.RECONVERGENT B3 ;  /* 0x0000000000037941 */ /* 0x000fea0003800200 */
.L_x_118:
        /* <DEDUP_REMOVED lines=18> */
[----:B------:R-:W-:Y:S01]  /*63b0*/  IMAD.MOV.U32 R4, RZ, RZ, R14 ;  /* 0x000000ffff047224 */ /* 0x000fe200078e000e */
[----:B------:R-:W-:Y:S02]  /*63c0*/  MOV R5, 0x437f0000 ;  /* 0x437f000000057802 */ /* 0x000fe40000000f00 */
[----:B------:R-:W-:-:S07]  /*63d0*/  MOV R12, 0x63f0 ;  /* 0x000063f0000c7802 */ /* 0x000fce0000000f00 */
[----:B------:R-:W-:Y:S05]  /*63e0*/  CALL.REL.NOINC `($__internal_0_$__cuda_sm3x_div_rn_noftz_f32_slowpath) ;  /* 0x0000001400147944 */ /* 0x000fea0003c00000 */
[----:B------:R-:W-:-:S07]  /*63f0*/  MOV R4, R15 ;  /* 0x0000000f00047202 */ /* 0x000fce0000000f00 */
.L_x_121:
[----:B------:R-:W-:Y:S05]  /*6400*/  BSYNC.RECONVERGENT B3 ;  /* 0x0000000000037941 */ /* 0x000fea0003800200 */
.L_x_120:
        /* <DEDUP_REMOVED lines=10> */
[----:B------:R-:W-:-:S04]  /*64b0*/  IMAD.MOV.U32 R4, RZ, RZ, 0x437f0000 ;  /* 0x437f0000ff047424 */ /* 0x000fc800078e00ff */
        /* <DEDUP_REMOVED lines=12> */
.L_x_123:
[----:B------:R-:W-:Y:S05]  /*6580*/  BSYNC.RECONVERGENT B3 ;  /* 0x0000000000037941 */ /* 0x000fea0003800200 */
.L_x_122:
        /* <DEDUP_REMOVED lines=23> */
.L_x_125:
[----:B------:R-:W-:Y:S05]  /*6700*/  BSYNC.RECONVERGENT B3 ;  /* 0x0000000000037941 */ /* 0x000fea0003800200 */
.L_x_124:
[----:B------:R-:W2:Y:S01]  /*6710*/  LDL R12, [R10+0x380] ;  /* 0x000380000a0c7983 */ /* 0x000ea20000100800 */
[----:B------:R-:W-:Y:S01]  /*6720*/  IMAD.MOV.U32 R5, RZ, RZ, 0x44600000 ;  /* 0x44600000ff057424 */ /* 0x000fe200078e00ff */
[----:B------:R-:W0:Y:S01]  /*6730*/  LDCU UR4, c[0x0][0x3c4] ;  /* 0x00007880ff0477ac */ /* 0x000e220008000800 */
[----:B------:R-:W-:Y:S02]  /*6740*/  IADD3 R8, PT, PT, R8, 0x100, RZ ;  /* 0x0000010008087810 */ /* 0x000fe40007ffe0ff */
[----:B------:R-:W-:-:S04]  /*6750*/  FFMA R5, R4, R5, -448 ;  /* 0xc3e0000004057423 */ /* 0x000fc80000000005 */
[----:B------:R-:W-:Y:S01]  /*6760*/  FMUL R4, R96, R5 ;  /* 0x0000000560047220 */ /* 0x000fe20000400000 */
[----:B0-----:R-:W-:-:S03]  /*6770*/  ISETP.GE.AND P0, PT, R8, UR4, PT ;  /* 0x0000000408007c0c */ /* 0x001fc6000bf06270 */
[----:B--2---:R-:W-:-:S05]  /*6780*/  FFMA R5, R7, R4, R12 ;  /* 0x0000000407057223 */ /* 0x004fca000000000c */
[----:B------:R0:W-:Y:S05]  /*6790*/  STL [R10+0x380], R5 ;  /* 0x000380050a007387 */ /* 0x0001ea0000100800 */
[----:B------:R-:W-:Y:S05]  /*67a0*/  @!P0 BRA `(.L_x_126) ;  /* 0xfffffff000e88947 */ /* 0x000fea000383ffff */
.L_x_93:
[----:B------:R-:W-:Y:S05]  /*67b0*/  BSYNC.RECONVERGENT B2 ;  /* 0x0000000000027941 */ /* 0x000fea0003800200 */
.L_x_92:
[----:B------:R-:W-:-:S04]  /*67c0*/  IADD3 R6, PT, PT, R6, 0x1, RZ ;  /* 0x0000000106067810 */ /* 0x000fc80007ffe0ff */
[----:B------:R-:W-:-:S13]  /*67d0*/  ISETP.GE.AND P0, PT, R6, R83, PT ;  /* 0x000000530600720c */ /* 0x000fda0003f06270 */
[----:B------:R-:W-:Y:S05]  /*67e0*/  @!P0 BRA `(.L_x_127) ;  /* 0xffffffe400a08947 */ /* 0x000fea000383ffff */
.L_x_91:
[----:B------:R-:W-:-:S13]  /*67f0*/  ISETP.NE.AND P0, PT, R90, RZ, PT ;  /* 0x000000ff5a00720c */ /* 0x000fda0003f05270 */
[----:B------:R0:W-:Y:S04]  /*6800*/  @!P0 STS [R89], R84 ;  /* 0x0000005459008388 */ /* 0x0001e80000000800 */
[----:B------:R0:W-:Y:S02]  /*6810*/  @!P0 STS [R87], R100 ;  /* 0x0000006457008388 */ /* 0x0001e40000000800 */
.L_x_14:
[----:B------:R-:W-:Y:S05]  /*6820*/  WARPSYNC.ALL ;  /* 0x0000000000007948 */ /* 0x000fea0003800000 */
[----:B------:R-:W-:Y:S06]  /*6830*/  BAR.SYNC.DEFER_BLOCKING 0x0 ;  /* 0x0000000000007b1d */ /* 0x000fec0000010000 */
[----:B------:R-:W-:Y:S05]  /*6840*/  @P5 BRA `(.L_x_128) ;  /* 0xffffffa000405947 */ /* 0x000fea000383ffff */
.L_x_7:
[----:B------:R-:W0:Y:S02]  /*6850*/  LDCU UR4, c[0x0][0x3c0] ;  /* 0x00007800ff0477ac */ /* 0x000e240008000800 */
[----:B0-----:R-:W-:-:S13]  /*6860*/  ISETP.GE.AND P0, PT, R88, UR4, PT ;  /* 0x0000000458007c0c */ /* 0x001fda000bf06270 */
[----:B------:R-:W-:Y:S05]  /*6870*/  @P0 EXIT ;  /* 0x000000000000094d */ /* 0x000fea0003800000 */
[----:B------:R-:W0:Y:S02]  /*6880*/  LDCU UR4, c[0x0][0x3c4] ;  /* 0x00007880ff0477ac */ /* 0x000e240008000800 */
[----:B0-----:R-:W-:Y:S01]  /*6890*/  ISETP.GE.AND P0, PT, R90, UR4, PT ;  /* 0x000000045a007c0c */ /* 0x001fe2000bf06270 */
[----:B------:R-:W-:-:S12]  /*68a0*/  IMAD R88, R88, UR4, RZ ;  /* 0x0000000458587c24 */ /* 0x000fd8000f8e02ff */
[----:B------:R-:W-:Y:S05]  /*68b0*/  @P0 EXIT ;  /* 0x000000000000094d */ /* 0x000fea0003800000 */
[----:B------:R-:W0:Y:S01]  /*68c0*/  LDS R87, [R87] ;  /* 0x0000000057577984 */ /* 0x000e220000000800 */
[----:B------:R-:W-:Y:S01]  /*68d0*/  LOP3.LUT P0, R94, R94, 0x7, RZ, 0xc0, !PT ;  /* 0x000000075e5e7812 */ /* 0x000fe2000780c0ff */
[----:B------:R-:W-:Y:S01]  /*68e0*/  BSSY.RECONVERGENT B2, `(.L_x_129) ;  /* 0x0000026000027945 */ /* 0x000fe20003800200 */
[----:B-12--5:R-:W-:-:S11]  /*68f0*/  SHF.R.S32.HI R7, RZ, 0x1f, R88 ;  /* 0x0000001fff077819 */ /* 0x026fd60000011458 */
[----:B------:R-:W-:Y:S05]  /*6900*/  @!P0 BRA `(.L_x_130) ;  /* 0x00000000008c8947 */ /* 0x000fea0003800000 */
[----:B------:R-:W1:Y:S01]  /*6910*/  LDCU.64 UR4, c[0x0][0x3b0] ;  /* 0x00007600ff0477ac */ /* 0x000e620008000a00 */
[----:B------:R-:W-:Y:S01]  /*6920*/  LOP3.LUT R9, R0, 0x1f, RZ, 0xc0, !PT ;  /* 0x0000001f00097812 */ /* 0x000fe200078ec0ff */
[----:B------:R-:W-:Y:S01]  /*6930*/  IMAD R6, R90, 0x4, R1 ;  /* 0x000000045a067824 */ /* 0x000fe200078e0201 */
[C---:B------:R-:W-:Y:S02]  /*6940*/  SHF.L.U32 R3, R94.reuse, 0x5, RZ ;  /* 0x000000055e037819 */ /* 0x040fe400000006ff */
[----:B------:R-:W-:Y:S02]  /*6950*/  IADD3 R9, P0, P1, R9, R97, R88 ;  /* 0x0000006109097210 */ /* 0x000fe4000791e058 */
[----:B------:R-:W-:Y:S02]  /*6960*/  LOP3.LUT R90, R3, R90, RZ, 0xfc, !PT ;  /* 0x0000005a035a7212 */ /* 0x000fe400078efcff */
[----:B------:R-:W-:Y:S02]  /*6970*/  IADD3.X R0, PT, PT, RZ, R2, R7, P0, P1 ;  /* 0x00000002ff007210 */ /* 0x000fe400007e2407 */
[----:B------:R-:W-:-:S02]  /*6980*/  IADD3 R94, PT, PT, -R94, RZ, RZ ;  /* 0x000000ff5e5e7210 */ /* 0x000fc40007ffe1ff */
[----:B-1----:R-:W-:-:S04]  /*6990*/  LEA R8, P2, R9, UR4, 0x1 ;  /* 0x0000000409087c11 */ /* 0x002fc8000f8408ff */
[----:B------:R-:W-:-:S09]  /*69a0*/  LEA.HI.X R9, R9, UR5, R0, 0x1, P2 ;  /* 0x0000000509097c11 */ /* 0x000fd200090f0c00 */
.L_x_133:
[----:B-1-34-:R-:W2:Y:S01]  /*69b0*/  LDL R4, [R6] ;  /* 0x0000000006047983 */ /* 0x01aea20000100800 */
[----:B0-----:R-:W0:Y:S01]  /*69c0*/  MUFU.RCP R0, R87 ;  /* 0x0000005700007308 */ /* 0x001e220000001000 */
[----:B------:R-:W-:Y:S01]  /*69d0*/  VIADD R94, R94, 0x1 ;  /* 0x000000015e5e7836 */ /* 0x000fe20000000000 */
[----:B------:R-:W-:Y:S04]  /*69e0*/  BSSY.RECONVERGENT B3, `(.L_x_131) ;  /* 0x000000d000037945 */ /* 0x000fe80003800200 */
[----:B------:R-:W-:Y:S01]  /*69f0*/  ISETP.NE.AND P4, PT, R94, RZ, PT ;  /* 0x000000ff5e00720c */ /* 0x000fe20003f85270 */
[----:B0-----:R-:W-:-:S04]  /*6a00*/  FFMA R3, -R87, R0, 1 ;  /* 0x3f80000057037423 */ /* 0x001fc80000000100 */
[----:B------:R-:W-:Y:S01]  /*6a10*/  FFMA R3, R0, R3, R0 ;  /* 0x0000000300037223 */ /* 0x000fe20000000000 */
[----:B--2---:R-:W0:Y:S03]  /*6a20*/  FCHK P0, R4, R87 ;  /* 0x0000005704007302 */ /* 0x004e260000000000 */
[----:B------:R-:W-:-:S04]  /*6a30*/  FFMA R0, R4, R3, RZ ;  /* 0x0000000304007223 */ /* 0x000fc800000000ff */
[----:B------:R-:W-:-:S04]  /*6a40*/  FFMA R5, -R87, R0, R4 ;  /* 0x0000000057057223 */ /* 0x000fc80000000104 */
[----:B------:R-:W-:Y:S01]  /*6a50*/  FFMA R0, R3, R5, R0 ;  /* 0x0000000503007223 */ /* 0x000fe20000000000 */
[----:B0-----:R-:W-:Y:S06]  /*6a60*/  @!P0 BRA `(.L_x_132) ;  /* 0x0000000000108947 */ /* 0x001fec0003800000 */
[----:B------:R-:W-:Y:S02]  /*6a70*/  MOV R5, R87 ;  /* 0x0000005700057202 */ /* 0x000fe40000000f00 */
[----:B------:R-:W-:-:S07]  /*6a80*/  MOV R12, 0x6aa0 ;  /* 0x00006aa0000c7802 */ /* 0x000fce0000000f00 */
[----:B------:R-:W-:Y:S05]  /*6a90*/  CALL.REL.NOINC `($__internal_0_$__cuda_sm3x_div_rn_noftz_f32_slowpath) ;  /* 0x0000000c00687944 */ /* 0x000fea0003c00000 */
[----:B------:R-:W-:-:S07]  /*6aa0*/  MOV R0, R15 ;  /* 0x0000000f00007202 */ /* 0x000fce0000000f00 */
.L_x_132:
[----:B------:R-:W-:Y:S05]  /*6ab0*/  BSYNC.RECONVERGENT B3 ;  /* 0x0000000000037941 */ /* 0x000fea0003800200 */
.L_x_131:
[----:B------:R-:W-:Y:S01]  /*6ac0*/  F2FP.F16.F32.PACK_AB R0, RZ, R0 ;  /* 0x00000000ff00723e */ /* 0x000fe200000000ff */
[----:B------:R-:W-:Y:S01]  /*6ad0*/  VIADD R6, R6, 0x80 ;  /* 0x0000008006067836 */ /* 0x000fe20000000000 */
[----:B------:R-:W-:Y:S02]  /*6ae0*/  MOV R4, R8 ;  /* 0x0000000800047202 */ /* 0x000fe40000000f00 */
[----:B------:R-:W-:Y:S02]  /*6af0*/  MOV R5, R9 ;  /* 0x0000000900057202 */ /* 0x000fe40000000f00 */
[----:B------:R-:W-:-:S03]  /*6b00*/  IADD3 R8, P0, PT, R8, 0x40, RZ ;  /* 0x0000004008087810 */ /* 0x000fc60007f1e0ff */
[----:B------:R1:W-:Y:S01]  /*6b10*/  STG.E.U16 desc[UR8][R4.64], R0 ;  /* 0x0000000004007986 */ /* 0x0003e2000c101508 */
[----:B------:R-:W-:Y:S01]  /*6b20*/  IADD3.X R9, PT, PT, RZ, R9, RZ, P0, !PT ;  /* 0x00000009ff097210 */ /* 0x000fe200007fe4ff */
[----:B------:R-:W-:Y:S08]  /*6b30*/  @P4 BRA `(.L_x_133) ;  /* 0xfffffffc009c4947 */ /* 0x000ff0000383ffff */
.L_x_130:
[----:B------:R-:W-:Y:S05]  /*6b40*/  BSYNC.RECONVERGENT B2 ;  /* 0x0000000000027941 */ /* 0x000fea0003800200 */
.L_x_129:
[----:B------:R-:W-:-:S13]  /*6b50*/  ISETP.GE.U32.AND P0, PT, R95, 0xe0, PT ;  /* 0x000000e05f00780c */ /* 0x000fda0003f06070 */
[----:B------:R-:W-:Y:S05]  /*6b60*/  @!P0 EXIT ;  /* 0x000000000000894d */ /* 0x000fea0003800000 */
[----:B------:R-:W3:Y:S01]  /*6b70*/  LDCU.64 UR4, c[0x0][0x3b0] ;  /* 0x00007600ff0477ac */ /* 0x000ee20008000a00 */
[C---:B-1----:R-:W-:Y:S01]  /*6b80*/  IADD3 R5, P0, P1, R90.reuse, R97, R88 ;  /* 0x000000615a057210 */ /* 0x042fe2000791e058 */
[----:B------:R-:W-:Y:S01]  /*6b90*/  IMAD R6, R90, 0x4, R1 ;  /* 0x000000045a067824 */ /* 0x000fe200078e0201 */
[----:B------:R-:W1:Y:S02]  /*6ba0*/  LDCU UR6, c[0x0][0x3c4] ;  /* 0x00007880ff0677ac */ /* 0x000e640008000800 */
[----:B------:R-:W-:Y:S02]  /*6bb0*/  IADD3.X R2, PT, PT, RZ, R2, R7, P0, P1 ;  /* 0x00000002ff027210 */ /* 0x000fe400007e2407 */
[----:B------:R-:W-:Y:S02]  /*6bc0*/  IADD3 R6, PT, PT, R6, 0x200, RZ ;  /* 0x0000020006067810 */ /* 0x000fe40007ffe0ff */
[----:B---34-:R-:W-:-:S04]  /*6bd0*/  LEA R4, P2, R5, UR4, 0x1 ;  /* 0x0000000405047c11 */ /* 0x018fc8000f8408ff */
[----:B------:R-:W-:Y:S02]  /*6be0*/  IADD3 R4, P0, PT, R4, 0x100, RZ ;  /* 0x0000010004047810 */ /* 0x000fe40007f1e0ff */
[----:B------:R-:W-:-:S04]  /*6bf0*/  LEA.HI.X R5, R5, UR5, R2, 0x1, P2 ;  /* 0x0000000505057c11 */ /* 0x000fc800090f0c02 */
[----:B-1----:R-:W-:-:S07]  /*6c00*/  IADD3.X R5, PT, PT, RZ, R5, RZ, P0, !PT ;  /* 0x00000005ff057210 */ /* 0x002fce00007fe4ff */
.L_x_150:
[----:B------:R-:W2:Y:S01]  /*6c10*/  LDL R8, [R6+-0x200] ;  /* 0xfffe000006087983 */ /* 0x000ea20000100800 */
[----:B0-----:R-:W0:Y:S01]  /*6c20*/  MUFU.RCP R0, R87 ;  /* 0x0000005700007308 */ /* 0x001e220000001000 */
[----:B------:R-:W-:Y:S01]  /*6c30*/  BSSY.RECONVERGENT B2, `(.L_x_134) ;  /* 0x000000f000027945 */ /* 0x000fe20003800200 */
[----:B0-----:R-:W-:-:S04]  /*6c40*/  FFMA R3, -R87, R0, 1 ;  /* 0x3f80000057037423 */ /* 0x001fc80000000100 */
[----:B------:R-:W-:Y:S02]  /*6c50*/  FFMA R0, R0, R3, R0 ;  /* 0x0000000300007223 */ /* 0x000fe40000000000 */
[----:B--2---:R-:W0:Y:S02]  /*6c60*/  FCHK P0, R8, R87 ;  /* 0x0000005708007302 */ /* 0x004e240000000000 */
[----:B------:R-:W-:-:S04]  /*6c70*/  FFMA R2, R0, R8, RZ ;  /* 0x0000000800027223 */ /* 0x000fc800000000ff */
[----:B------:R-:W-:-:S04]  /*6c80*/  FFMA R3, -R87, R2, R8 ;  /* 0x0000000257037223 */ /* 0x000fc80000000108 */
[----:B------:R-:W-:Y:S01]  /*6c90*/  FFMA R0, R0, R3, R2 ;  /* 0x0000000300007223 */ /* 0x000fe20000000002 */
[----:B------:R-:W-:Y:S01]  /*6ca0*/  MOV R2, R4 ;  /* 0x0000000400027202 */ /* 0x000fe20000000f00 */
[----:B------:R-:W-:Y:S01]  /*6cb0*/  IMAD.MOV.U32 R3, RZ, RZ, R5 ;  /* 0x000000ffff037224 */ /* 0x000fe200078e0005 */
[----:B0-----:R-:W-:Y:S06]  /*6cc0*/  @!P0 BRA `(.L_x_135) ;  /* 0x0000000000148947 */ /* 0x001fec0003800000 */
[----:B------:R-:W-:Y:S02]  /*6cd0*/  MOV R4, R8 ;  /* 0x0000000800047202 */ /* 0x000fe40000000f00 */
[----:B------:R-:W-:Y:S02]  /*6ce0*/  MOV R5, R87 ;  /* 0x0000005700057202 */ /* 0x000fe40000000f00 */
[----:B------:R-:W-:-:S07]  /*6cf0*/  MOV R12, 0x6d10 ;  /* 0x00006d10000c7802 */ /* 0x000fce0000000f00 */
[----:B------:R-:W-:Y:S05]  /*6d00*/  CALL.REL.NOINC `($__internal_0_$__cuda_sm3x_div_rn_noftz_f32_slowpath) ;  /* 0x0000000800cc7944 */ /* 0x000fea0003c00000 */
[----:B------:R-:W-:-:S07]  /*6d10*/  MOV R0, R15 ;  /* 0x0000000f00007202 */ /* 0x000fce0000000f00 */
.L_x_135:
[----:B------:R-:W-:Y:S05]  /*6d20*/  BSYNC.RECONVERGENT B2 ;  /* 0x0000000000027941 */ /* 0x000fea0003800200 */
.L_x_134:
[----:B------:R-:W2:Y:S01]  /*6d30*/  LDL R8, [R6+-0x180] ;  /* 0xfffe800006087983 */ /* 0x000ea20000100800 */
[----:B------:R-:W0:Y:S01]  /*6d40*/  MUFU.RCP R4, R87 ;  /* 0x0000005700047308 */ /* 0x000e220000001000 */
[----:B------:R-:W-:Y:S01]  /*6d50*/  F2FP.F16.F32.PACK_AB R0, RZ, R0 ;  /* 0x00000000ff00723e */ /* 0x000fe200000000ff */
[----:B------:R-:W-:Y:S03]  /*6d60*/  BSSY.RECONVERGENT B2, `(.L_x_136) ;  /* 0x000000f000027945 */ /* 0x000fe60003800200 */
[----:B------:R-:W-:-:S05]  /*6d70*/  PRMT R7, R0, 0x7610, R7 ;  /* 0x0000761000077816 */ /* 0x000fca0000000007 */
[----:B------:R1:W-:Y:S01]  /*6d80*/  STG.E.U16 desc[UR8][R2.64+-0x100], R7 ;  /* 0xffff000702007986 */ /* 0x0003e2000c101508 */
[----:B0-----:R-:W-:-:S04]  /*6d90*/  FFMA R5, -R87, R4, 1 ;  /* 0x3f80000057057423 */ /* 0x001fc80000000104 */
[----:B------:R-:W-:Y:S01]  /*6da0*/  FFMA R0, R4, R5, R4 ;  /* 0x0000000504007223 */ /* 0x000fe20000000004 */
[----:B--2---:R-:W0:Y:S03]  /*6db0*/  FCHK P0, R8, R87 ;  /* 0x0000005708007302 */ /* 0x004e260000000000 */
[----:B------:R-:W-:-:S04]  /*6dc0*/  FFMA R4, R0, R8, RZ ;  /* 0x0000000800047223 */ /* 0x000fc800000000ff */
[----:B------:R-:W-:-:S04]  /*6dd0*/  FFMA R5, -R87, R4, R8 ;  /* 0x0000000457057223 */ /* 0x000fc80000000108 */
[----:B------:R-:W-:Y:S01]  /*6de0*/  FFMA R0, R0, R5, R4 ;  /* 0x0000000500007223 */ /* 0x000fe20000000004 */
[----:B01----:R-:W-:Y:S06]  /*6df0*/  @!P0 BRA `(.L_x_137) ;  /* 0x0000000000148947 */ /* 0x003fec0003800000 */
[----:B------:R-:W-:Y:S01]  /*6e00*/  MOV R4, R8 ;  /* 0x0000000800047202 */ /* 0x000fe20000000f00 */
[----:B------:R-:W-:Y:S01]  /*6e10*/  IMAD.MOV.U32 R5, RZ, RZ, R87 ;  /* 0x000000ffff057224 */ /* 0x000fe200078e0057 */
[----:B------:R-:W-:-:S07]  /*6e20*/  MOV R12, 0x6e40 ;  /* 0x00006e40000c7802 */ /* 0x000fce0000000f00 */
[----:B------:R-:W-:Y:S05]  /*6e30*/  CALL.REL.NOINC `($__internal_0_$__cuda_sm3x_div_rn_noftz_f32_slowpath) ;  /* 0x0000000800807944 */ /* 0x000fea0003c00000 */
[----:B------:R-:W-:-:S07]  /*6e40*/  MOV R0, R15 ;  /* 0x0000000f00007202 */ /* 0x000fce0000000f00 */
.L_x_137:
[----:B------:R-:W-:Y:S05]  /*6e50*/  BSYNC.RECONVERGENT B2 ;  /* 0x0000000000027941 */ /* 0x000fea0003800200 */
.L_x_136:
        /* <DEDUP_REMOVED lines=13> */
[----:B------:R-:W-:Y:S02]  /*6f30*/  MOV R4, R8 ;  /* 0x0000000800047202 */ /* 0x000fe40000000f00 */
[----:B------:R-:W-:Y:S02]  /*6f40*/  MOV R5, R87 ;  /* 0x0000005700057202 */ /* 0x000fe40000000f00 */
[----:B------:R-:W-:-:S07]  /*6f50*/  MOV R12, 0x6f70 ;  /* 0x00006f70000c7802 */ /* 0x000fce0000000f00 */
[----:B------:R-:W-:Y:S05]  /*6f60*/  CALL.REL.NOINC `($__internal_0_$__cuda_sm3x_div_rn_noftz_f32_slowpath) ;  /* 0x0000000800347944 */ /* 0x000fea0003c00000 */
[----:B------:R-:W-:-:S07]  /*6f70*/  MOV R0, R15 ;  /* 0x0000000f00007202 */ /* 0x000fce0000000f00 */
.L_x_139:
[----:B------:R-:W-:Y:S05]  /*6f80*/  BSYNC.RECONVERGENT B2 ;  /* 0x0000000000027941 */ /* 0x000fea0003800200 */
.L_x_138:
        /* <DEDUP_REMOVED lines=13> */
[----:B------:R-:W-:Y:S01]  /*7060*/  IMAD.MOV.U32 R4, RZ, RZ, R8 ;  /* 0x000000ffff047224 */ /* 0x000fe200078e0008 */
[----:B------:R-:W-:Y:S02]  /*7070*/  MOV R5, R87 ;  /* 0x0000005700057202 */ /* 0x000fe40000000f00 */
[----:B------:R-:W-:-:S07]  /*7080*/  MOV R12, 0x70a0 ;  /* 0x000070a0000c7802 */ /* 0x000fce0000000f00 */
[----:B------:R-:W-:Y:S05]  /*7090*/  CALL.REL.NOINC `($__internal_0_$__cuda_sm3x_div_rn_noftz_f32_slowpath) ;  /* 0x0000000400e87944 */ /* 0x000fea0003c00000 */
[----:B------:R-:W-:-:S07]  /*70a0*/  MOV R0, R15 ;  /* 0x0000000f00007202 */ /* 0x000fce0000000f00 */
.L_x_141:
[----:B------:R-:W-:Y:S05]  /*70b0*/  BSYNC.RECONVERGENT B2 ;  /* 0x0000000000027941 */ /* 0x000fea0003800200 */
.L_x_140:
[----:B------:R-:W2:Y:S01]  /*70c0*/  LDL R8, [R6] ;  /* 0x0000000006087983 */ /* 0x000ea20000100800 */
        /* <DEDUP_REMOVED lines=16> */
[----:B------:R-:W-:-:S07]  /*71d0*/  IMAD.MOV.U32 R0, RZ, RZ, R15 ;  /* 0x000000ffff007224 */ /* 0x000fce00078e000f */
.L_x_143:
[----:B------:R-:W-:Y:S05]  /*71e0*/  BSYNC.RECONVERGENT B2 ;  /* 0x0000000000027941 */ /* 0x000fea0003800200 */
.L_x_142:
[----:B------:R-:W2:Y:S01]  /*71f0*/  LDL R8, [R6+0x80] ;  /* 0x0000800006087983 */ /* 0x000ea20000100800 */
        /* <DEDUP_REMOVED lines=17> */
.L_x_145:
[----:B------:R-:W-:Y:S05]  /*7310*/  BSYNC.RECONVERGENT B2 ;  /* 0x0000000000027941 */ /* 0x000fea0003800200 */
.L_x_144:
        /* <DEDUP_REMOVED lines=18> */
.L_x_147:
[----:B------:R-:W-:Y:S05]  /*7440*/  BSYNC.RECONVERGENT B2 ;  /* 0x0000000000027941 */ /* 0x000fea0003800200 */
.L_x_146:
        /* <DEDUP_REMOVED lines=18> */
.L_x_149:
[----:B------:R-:W-:Y:S05]  /*7570*/  BSYNC.RECONVERGENT B2 ;  /* 0x0000000000027941 */ /* 0x000fea0003800200 */
.L_x_148:
[----:B------:R-:W-:Y:S01]  /*7580*/  F2FP.F16.F32.PACK_AB R0, RZ, R0 ;  /* 0x00000000ff00723e */ /* 0x000fe200000000ff */
[----:B------:R-:W-:Y:S01]  /*7590*/  VIADD R90, R90, 0x100 ;  /* 0x000001005a5a7836 */ /* 0x000fe20000000000 */
[----:B------:R-:W-:Y:S02]  /*75a0*/  IADD3 R4, P1, PT, R2, 0x200, RZ ;  /* 0x0000020002047810 */ /* 0x000fe40007f3e0ff */
[----:B------:R-:W-:Y:S01]  /*75b0*/  IADD3 R6, PT, PT, R6, 0x400, RZ ;  /* 0x0000040006067810 */ /* 0x000fe20007ffe0ff */
[----:B------:R1:W-:Y:S01]  /*75c0*/  STG.E.U16 desc[UR8][R2.64+0xc0], R0 ;  /* 0x0000c00002007986 */ /* 0x0003e2000c101508 */
[----:B------:R-:W-:Y:S02]  /*75d0*/  ISETP.GE.AND P0, PT, R90, UR6, PT ;  /* 0x000000065a007c0c */ /* 0x000fe4000bf06270 */
[----:B------:R-:W-:-:S11]  /*75e0*/  IADD3.X R5, PT, PT, RZ, R3, RZ, P1, !PT ;  /* 0x00000003ff057210 */ /* 0x000fd60000ffe4ff */
[----:B-1----:R-:W-:Y:S05]  /*75f0*/  @!P0 BRA `(.L_x_150) ;  /* 0xfffffff400848947 */ /* 0x002fea000383ffff */
[----:B------:R-:W-:Y:S05]  /*7600*/  EXIT ;  /* 0x000000000000794d */ /* 0x000fea0003800000 */
.L_x_81:
[----:B0-----:R-:W-:Y:S01]  /*7610*/  HFMA2 R13, -RZ, RZ, 0, 9.5367431640625e-07 ;  /* 0x00000010ff0d7431 */ /* 0x001fe200000001ff */
[----:B------:R-:W-:Y:S01]  /*7620*/  MOV R15, 0x1f ;  /* 0x0000001f000f7802 */ /* 0x000fe20000000f00 */
[----:B------:R-:W-:-:S07]  /*7630*/  IMAD.MOV.U32 R10, RZ, RZ, -0x1 ;  /* 0xffffffffff0a7424 */ /* 0x000fce00078e00ff */
[----:B-----5:R-:W-:Y:S05]  /*7640*/  WARPSYNC.COLLECTIVE R10, `(.L_x_151) ;  /* 0x000000000a087348 */ /* 0x020fea0003c00000 */
[----:B------:R0:W1:Y:S02]  /*7650*/  SHFL.DOWN P1, R11, R6, R13, R15 ;  /* 0x0800000d060b7389 */ /* 0x000064000002000f */
[----:B01---5:R-:W-:Y:S05]  /*7660*/  ENDCOLLECTIVE ;  /* 0x000000000000791b */ /* 0x023fea0003800000 */
.L_x_151:
[----:B------:R-:W-:Y:S01]  /*7670*/  HFMA2 R13, -RZ, RZ, 0, 4.76837158203125e-07 ;  /* 0x00000008ff0d7431 */ /* 0x000fe200000001ff */
[----:B------:R-:W-:-:S05]  /*7680*/  MOV R5, R11 ;  /* 0x0000000b00057202 */ /* 0x000fca0000000f00 */
[----:B------:R-:W-:-:S05]  /*7690*/  FADD R5, R5, R6 ;  /* 0x0000000605057221 */ /* 0x000fca0000000000 */
[----:B------:R-:W-:-:S07]  /*76a0*/  MOV R6, R5 ;  /* 0x0000000500067202 */ /* 0x000fce0000000f00 */
[----:B------:R-:W-:Y:S05]  /*76b0*/  WARPSYNC.COLLECTIVE R10, `(.L_x_152) ;  /* 0x000000000a087348 */ /* 0x000fea0003c00000 */
[----:B------:R0:W1:Y:S02]  /*76c0*/  SHFL.DOWN P1, R11, R6, R13, R15 ;  /* 0x0800000d060b7389 */ /* 0x000064000002000f */
[----:B01----:R-:W-:Y:S05]  /*76d0*/  ENDCOLLECTIVE ;  /* 0x000000000000791b */ /* 0x003fea0003800000 */
.L_x_152:
[----:B------:R-:W-:Y:S01]  /*76e0*/  HFMA2 R13, -RZ, RZ, 0, 2.384185791015625e-07 ;  /* 0x00000004ff0d7431 */ /* 0x000fe200000001ff */
[----:B------:R-:W-:-:S05]  /*76f0*/  MOV R4, R11 ;  /* 0x0000000b00047202 */ /* 0x000fca0000000f00 */
[----:B------:R-:W-:-:S04]  /*7700*/  FADD R4, R5, R4 ;  /* 0x0000000405047221 */ /* 0x000fc80000000000 */
[----:B------:R-:W-:-:S07]  /*7710*/  IMAD.MOV.U32 R6, RZ, RZ, R4 ;  /* 0x000000ffff067224 */ /* 0x000fce00078e0004 */
[----:B------:R-:W-:Y:S05]  /*7720*/  WARPSYNC.COLLECTIVE R10, `(.L_x_153) ;  /* 0x000000000a087348 */ /* 0x000fea0003c00000 */
[----:B------:R0:W1:Y:S02]  /*7730*/  SHFL.DOWN P1, R11, R6, R13, R15 ;  /* 0x0800000d060b7389 */ /* 0x000064000002000f */
[----:B01----:R-:W-:Y:S05]  /*7740*/  ENDCOLLECTIVE ;  /* 0x000000000000791b */ /* 0x003fea0003800000 */
.L_x_153:
[----:B------:R-:W-:Y:S01]  /*7750*/  HFMA2 R13, -RZ, RZ, 0, 1.1920928955078125e-07 ;  /* 0x00000002ff0d7431 */ /* 0x000fe200000001ff */
[----:B------:R-:W-:-:S05]  /*7760*/  MOV R9, R11 ;  /* 0x0000000b00097202 */ /* 0x000fca0000000f00 */
[----:B------:R-:W-:-:S05]  /*7770*/  FADD R9, R4, R9 ;  /* 0x0000000904097221 */ /* 0x000fca0000000000 */
[----:B------:R-:W-:-:S07]  /*7780*/  MOV R6, R9 ;  /* 0x0000000900067202 */ /* 0x000fce0000000f00 */
[----:B------:R-:W-:Y:S05]  /*7790*/  WARPSYNC.COLLECTIVE R10, `(.L_x_154) ;  /* 0x000000000a087348 */ /* 0x000fea0003c00000 */
[----:B------:R0:W1:Y:S02]  /*77a0*/  SHFL.DOWN P1, R11, R6, R13, R15 ;  /* 0x0800000d060b7389 */ /* 0x000064000002000f */
[----:B01----:R-:W-:Y:S05]  /*77b0*/  ENDCOLLECTIVE ;  /* 0x000000000000791b */ /* 0x003fea0003800000 */
.L_x_154:
[----:B------:R-:W-:Y:S02]  /*77c0*/  HFMA2 R13, -RZ, RZ, 0, 5.9604644775390625e-08 ;  /* 0x00000001ff0d7431 */ /* 0x000fe400000001ff */
[----:B------:R-:W-:-:S04]  /*77d0*/  IMAD.MOV.U32 R8, RZ, RZ, R11 ;  /* 0x000000ffff087224 */ /* 0x000fc800078e000b */
[----:B------:R-:W-:-:S05]  /*77e0*/  FADD R8, R9, R8 ;  /* 0x0000000809087221 */ /* 0x000fca0000000000 */
[----:B------:R-:W-:-:S07]  /*77f0*/  MOV R6, R8 ;  /* 0x0000000800067202 */ /* 0x000fce0000000f00 */
[----:B------:R-:W-:Y:S05]  /*7800*/  WARPSYNC.COLLECTIVE R10, `(.L_x_155) ;  /* 0x000000000a087348 */ /* 0x000fea0003c00000 */
[----:B------:R0:W1:Y:S02]  /*7810*/  SHFL.DOWN P1, R11, R6, R13, R15 ;  /* 0x0800000d060b7389 */ /* 0x000064000002000f */
[----:B01----:R-:W-:Y:S05]  /*7820*/  ENDCOLLECTIVE ;  /* 0x000000000000791b */ /* 0x003fea0003800000 */
.L_x_155:
[----:B------:R-:W-:Y:S05]  /*7830*/  BRA `(.L_x_156) ;  /* 0xffffffc000f07947 */ /* 0x000fea000383ffff */
        .weak           $__internal_0_$__cuda_sm3x_div_rn_noftz_f32_slowpath
        .type           $__internal_0_$__cuda_sm3x_div_rn_noftz_f32_slowpath,@function
        .size           $__internal_0_$__cuda_sm3x_div_rn_noftz_f32_slowpath,(.L_x_169 - $__internal_0_$__cuda_sm3x_div_rn_noftz_f32_slowpath)
$__internal_0_$__cuda_sm3x_div_rn_noftz_f32_slowpath:
[----:B------:R-:W-:Y:S01]  /*7840*/  SHF.R.U32.HI R14, RZ, 0x17, R5 ;  /* 0x00000017ff0e7819 */ /* 0x000fe20000011605 */
[----:B------:R-:W-:Y:S01]  /*7850*/  BSSY.RECONVERGENT B0, `(.L_x_157) ;  /* 0x0000062000007945 */ /* 0x000fe20003800200 */
[----:B------:R-:W-:Y:S02]  /*7860*/  SHF.R.U32.HI R13, RZ, 0x17, R4 ;  /* 0x00000017ff0d7819 */ /* 0x000fe40000011604 */
[----:B------:R-:W-:Y:S02]  /*7870*/  LOP3.LUT R24, R14, 0xff, RZ, 0xc0, !PT ;  /* 0x000000ff0e187812 */ /* 0x000fe400078ec0ff */
[----:B------:R-:W-:Y:S02]  /*7880*/  LOP3.LUT R16, R13, 0xff, RZ, 0xc0, !PT ;  /* 0x000000ff0d107812 */ /* 0x000fe400078ec0ff */
[----:B------:R-:W-:Y:S02]  /*7890*/  IADD3 R15, PT, PT, R24, -0x1, RZ ;  /* 0xffffffff180f7810 */ /* 0x000fe40007ffe0ff */
[----:B------:R-:W-:-:S02]  /*78a0*/  IADD3 R14, PT, PT, R16, -0x1, RZ ;  /* 0xffffffff100e7810 */ /* 0x000fc40007ffe0ff */
[----:B------:R-:W-:-:S04]  /*78b0*/  ISETP.GT.U32.AND P0, PT, R15, 0xfd, PT ;  /* 0x000000fd0f00780c */ /* 0x000fc80003f04070 */
[----:B------:R-:W-:-:S13]  /*78c0*/  ISETP.GT.U32.OR P0, PT, R14, 0xfd, P0 ;  /* 0x000000fd0e00780c */ /* 0x000fda0000704470 */
[----:B------:R-:W-:Y:S01]  /*78d0*/  @!P0 IMAD.MOV.U32 R13, RZ, RZ, RZ ;  /* 0x000000ffff0d8224 */ /* 0x000fe200078e00ff */
[----:B------:R-:W-:Y:S06]  /*78e0*/  @!P0 BRA `(.L_x_158) ;  /* 0x00000000005c8947 */ /* 0x000fec0003800000 */
[----:B------:R-:W-:Y:S02]  /*78f0*/  FSETP.GTU.FTZ.AND P0, PT, |R4|, +INF , PT ;  /* 0x7f8000000400780b */ /* 0x000fe40003f1c200 */
[----:B------:R-:W-:-:S04]  /*7900*/  FSETP.GTU.FTZ.AND P1, PT, |R5|, +INF , PT ;  /* 0x7f8000000500780b */ /* 0x000fc80003f3c200 */
[----:B------:R-:W-:-:S13]  /*7910*/  PLOP3.LUT P0, PT, P0, P1, PT, 0xf8, 0x8f ;  /* 0x00000000008f781c */ /* 0x000fda0000703f70 */
[----:B------:R-:W-:Y:S05]  /*7920*/  @P0 BRA `(.L_x_159) ;  /* 0x00000004004c0947 */ /* 0x000fea0003800000 */
[----:B------:R-:W-:-:S13]  /*7930*/  LOP3.LUT P0, RZ, R5, 0x7fffffff, R4, 0xc8, !PT ;  /* 0x7fffffff05ff7812 */ /* 0x000fda000780c804 */
[----:B------:R-:W-:Y:S05]  /*7940*/  @!P0 BRA `(.L_x_160) ;  /* 0x00000004003c8947 */ /* 0x000fea0003800000 */
[C---:B------:R-:W-:Y:S02]  /*7950*/  FSETP.NEU.FTZ.AND P2, PT, |R4|.reuse, +INF , PT ;  /* 0x7f8000000400780b */ /* 0x040fe40003f5d200 */
[----:B------:R-:W-:Y:S02]  /*7960*/  FSETP.NEU.FTZ.AND P0, PT, |R5|, +INF , PT ;  /* 0x7f8000000500780b */ /* 0x000fe40003f1d200 */
[----:B------:R-:W-:-:S11]  /*7970*/  FSETP.NEU.FTZ.AND P1, PT, |R4|, +INF , PT ;  /* 0x7f8000000400780b */ /* 0x000fd60003f3d200 */
[----:B------:R-:W-:Y:S05]  /*7980*/  @!P0 BRA !P2, `(.L_x_160) ;  /* 0x00000004002c8947 */ /* 0x000fea0005000000 */
[----:B------:R-:W-:-:S04]  /*7990*/  LOP3.LUT P2, RZ, R4, 0x7fffffff, RZ, 0xc0, !PT ;  /* 0x7fffffff04ff7812 */ /* 0x000fc8000784c0ff */
[----:B------:R-:W-:-:S13]  /*79a0*/  PLOP3.LUT P2, PT, P0, P2, PT, 0x2f, 0xf2 ;  /* 0x0000000000f2781c */ /* 0x000fda0000744577 */
[----:B------:R-:W-:Y:S05]  /*79b0*/  @P2 BRA `(.L_x_161) ;  /* 0x0000000400182947 */ /* 0x000fea0003800000 */
[----:B------:R-:W-:-:S04]  /*79c0*/  LOP3.LUT P0, RZ, R5, 0x7fffffff, RZ, 0xc0, !PT ;  /* 0x7fffffff05ff7812 */ /* 0x000fc8000780c0ff */
[----:B------:R-:W-:-:S13]  /*79d0*/  PLOP3.LUT P0, PT, P1, P0, PT, 0x2f, 0xf2 ;  /* 0x0000000000f2781c */ /* 0x000fda0000f00577 */
[----:B------:R-:W-:Y:S05]  /*79e0*/  @P0 BRA `(.L_x_162) ;  /* 0x0000000400000947 */ /* 0x000fea0003800000 */
[----:B------:R-:W-:Y:S02]  /*79f0*/  ISETP.GE.AND P0, PT, R14, RZ, PT ;  /* 0x000000ff0e00720c */ /* 0x000fe40003f06270 */
[----:B------:R-:W-:-:S11]  /*7a00*/  ISETP.GE.AND P1, PT, R15, RZ, PT ;  /* 0x000000ff0f00720c */ /* 0x000fd60003f26270 */
[----:B------:R-:W-:Y:S01]  /*7a10*/  @P0 MOV R13, RZ ;  /* 0x000000ff000d0202 */ /* 0x000fe20000000f00 */
[----:B------:R-:W-:Y:S01]  /*7a20*/  @!P0 FFMA R4, R4, 1.84467440737095516160e+19, RZ ;  /* 0x5f80000004048823 */ /* 0x000fe200000000ff */
[----:B------:R-:W-:Y:S01]  /*7a30*/  @!P0 MOV R13, 0xffffffc0 ;  /* 0xffffffc0000d8802 */ /* 0x000fe20000000f00 */
[----:B------:R-:W-:-:S03]  /*7a40*/  @!P1 FFMA R5, R5, 1.84467440737095516160e+19, RZ ;  /* 0x5f80000005059823 */ /* 0x000fc600000000ff */
[----:B------:R-:W-:-:S07]  /*7a50*/  @!P1 IADD3 R13, PT, PT, R13, 0x40, RZ ;  /* 0x000000400d0d9810 */ /* 0x000fce0007ffe0ff */
.L_x_158:
[----:B------:R-:W-:Y:S01]  /*7a60*/  LEA R14, R24, 0xc0800000, 0x17 ;  /* 0xc0800000180e7811 */ /* 0x000fe200078eb8ff */
[----:B------:R-:W-:Y:S03]  /*7a70*/  BSSY.RECONVERGENT B1, `(.L_x_163) ;  /* 0x0000036000017945 */ /* 0x000fe60003800200 */
[----:B------:R-:W-:Y:S01]  /*7a80*/  IADD3 R14, PT, PT, -R14, R5, RZ ;  /* 0x000000050e0e7210 */ /* 0x000fe20007ffe1ff */
[----:B------:R-:W-:-:S03]  /*7a90*/  VIADD R5, R16, 0xffffff81 ;  /* 0xffffff8110057836 */ /* 0x000fc60000000000 */
[----:B------:R0:W1:Y:S01]  /*7aa0*/  MUFU.RCP R15, R14 ;  /* 0x0000000e000f7308 */ /* 0x0000620000001000 */
[----:B------:R-:W-:Y:S01]  /*7ab0*/  FADD.FTZ R17, -R14, -RZ ;  /* 0x800000ff0e117221 */ /* 0x000fe20000010100 */
[C---:B------:R-:W-:Y:S01]  /*7ac0*/  IMAD R4, R5.reuse, -0x800000, R4 ;  /* 0xff80000005047824 */ /* 0x040fe200078e0204 */
[----:B0-----:R-:W-:-:S04]  /*7ad0*/  IADD3 R14, PT, PT, R5, 0x7f, -R24 ;  /* 0x0000007f050e7810 */ /* 0x001fc80007ffe818 */
[----:B------:R-:W-:Y:S01]  /*7ae0*/  IADD3 R14, PT, PT, R14, R13, RZ ;  /* 0x0000000d0e0e7210 */ /* 0x000fe20007ffe0ff */
[----:B-1----:R-:W-:-:S04]  /*7af0*/  FFMA R16, R15, R17, 1 ;  /* 0x3f8000000f107423 */ /* 0x002fc80000000011 */
[----:B------:R-:W-:-:S04]  /*7b00*/  FFMA R26, R15, R16, R15 ;  /* 0x000000100f1a7223 */ /* 0x000fc8000000000f */
[----:B------:R-:W-:-:S04]  /*7b10*/  FFMA R15, R4, R26, RZ ;  /* 0x0000001a040f7223 */ /* 0x000fc800000000ff */
[----:B------:R-:W-:-:S04]  /*7b20*/  FFMA R16, R17, R15, R4 ;  /* 0x0000000f11107223 */ /* 0x000fc80000000004 */
[----:B------:R-:W-:-:S04]  /*7b30*/  FFMA R25, R26, R16, R15 ;  /* 0x000000101a197223 */ /* 0x000fc8000000000f */
[----:B------:R-:W-:-:S04]  /*7b40*/  FFMA R16, R17, R25, R4 ;  /* 0x0000001911107223 */ /* 0x000fc80000000004 */
[----:B------:R-:W-:-:S05]  /*7b50*/  FFMA R15, R26, R16, R25 ;  /* 0x000000101a0f7223 */ /* 0x000fca0000000019 */
[----:B------:R-:W-:-:S04]  /*7b60*/  SHF.R.U32.HI R4, RZ, 0x17, R15 ;  /* 0x00000017ff047819 */ /* 0x000fc8000001160f */
[----:B------:R-:W-:-:S04]  /*7b70*/  LOP3.LUT R4, R4, 0xff, RZ, 0xc0, !PT ;  /* 0x000000ff04047812 */ /* 0x000fc800078ec0ff */
[----:B------:R-:W-:-:S04]  /*7b80*/  IADD3 R17, PT, PT, R4, R14, RZ ;  /* 0x0000000e04117210 */ /* 0x000fc80007ffe0ff */
[----:B------:R-:W-:-:S04]  /*7b90*/  IADD3 R4, PT, PT, R17, -0x1, RZ ;  /* 0xffffffff11047810 */ /* 0x000fc80007ffe0ff */
[----:B------:R-:W-:-:S13]  /*7ba0*/  ISETP.GE.U32.AND P0, PT, R4, 0xfe, PT ;  /* 0x000000fe0400780c */ /* 0x000fda0003f06070 */
[----:B------:R-:W-:Y:S05]  /*7bb0*/  @!P0 BRA `(.L_x_164) ;  /* 0x0000000000808947 */ /* 0x000fea0003800000 */
[----:B------:R-:W-:-:S13]  /*7bc0*/  ISETP.GT.AND P0, PT, R17, 0xfe, PT ;  /* 0x000000fe1100780c */ /* 0x000fda0003f04270 */
[----:B------:R-:W-:Y:S05]  /*7bd0*/  @P0 BRA `(.L_x_165) ;  /* 0x00000000006c0947 */ /* 0x000fea0003800000 */
[----:B------:R-:W-:-:S13]  /*7be0*/  ISETP.GE.AND P0, PT, R17, 0x1, PT ;  /* 0x000000011100780c */ /* 0x000fda0003f06270 */
[----:B------:R-:W-:Y:S05]  /*7bf0*/  @P0 BRA `(.L_x_166) ;  /* 0x0000000000740947 */ /* 0x000fea0003800000 */
[----:B------:R-:W-:Y:S02]  /*7c00*/  ISETP.GE.AND P0, PT, R17, -0x18, PT ;  /* 0xffffffe81100780c */ /* 0x000fe40003f06270 */
[----:B------:R-:W-:-:S11]  /*7c10*/  LOP3.LUT R15, R15, 0x80000000, RZ, 0xc0, !PT ;  /* 0x800000000f0f7812 */ /* 0x000fd600078ec0ff */
[----:B------:R-:W-:Y:S05]  /*7c20*/  @!P0 BRA `(.L_x_166) ;  /* 0x0000000000688947 */ /* 0x000fea0003800000 */
[CCC-:B------:R-:W-:Y:S01]  /*7c30*/  FFMA.RZ R4, R26.reuse, R16.reuse, R25.reuse ;  /* 0x000000101a047223 */ /* 0x1c0fe2000000c019 */
[C---:B------:R-:W-:Y:S01]  /*7c40*/  IADD3 R14, PT, PT, R17.reuse, 0x20, RZ ;  /* 0x00000020110e7810 */ /* 0x040fe20007ffe0ff */
[-CC-:B------:R-:W-:Y:S01]  /*7c50*/  FFMA.RM R5, R26, R16.reuse, R25.reuse ;  /* 0x000000101a057223 */ /* 0x180fe20000004019 */
[C---:B------:R-:W-:Y:S02]  /*7c60*/  ISETP.NE.AND P0, PT, R17.reuse, RZ, PT ;  /* 0x000000ff1100720c */ /* 0x040fe40003f05270 */
[----:B------:R-:W-:Y:S01]  /*7c70*/  LOP3.LUT R13, R4, 0x7fffff, RZ, 0xc0, !PT ;  /* 0x007fffff040d7812 */ /* 0x000fe200078ec0ff */
[----:B------:R-:W-:Y:S01]  /*7c80*/  FFMA.RP R4, R26, R16, R25 ;  /* 0x000000101a047223 */ /* 0x000fe20000008019 */
[----:B------:R-:W-:Y:S01]  /*7c90*/  IMAD.MOV R16, RZ, RZ, -R17 ;  /* 0x000000ffff107224 */ /* 0x000fe200078e0a11 */
[----:B------:R-:W-:Y:S02]  /*7ca0*/  ISETP.NE.AND P1, PT, R17, RZ, PT ;  /* 0x000000ff1100720c */ /* 0x000fe40003f25270 */
[----:B------:R-:W-:-:S02]  /*7cb0*/  LOP3.LUT R13, R13, 0x800000, RZ, 0xfc, !PT ;  /* 0x008000000d0d7812 */ /* 0x000fc400078efcff */
[----:B------:R-:W-:Y:S02]  /*7cc0*/  FSETP.NEU.FTZ.AND P2, PT, R4, R5, PT ;  /* 0x000000050400720b */ /* 0x000fe40003f5d000 */
[----:B------:R-:W-:Y:S02]  /*7cd0*/  SHF.L.U32 R14, R13, R14, RZ ;  /* 0x0000000e0d0e7219 */ /* 0x000fe400000006ff */
[----:B------:R-:W-:Y:S02]  /*7ce0*/  SEL R4, R16, RZ, P0 ;  /* 0x000000ff10047207 */ /* 0x000fe40000000000 */
[----:B------:R-:W-:Y:S02]  /*7cf0*/  ISETP.NE.AND P1, PT, R14, RZ, P1 ;  /* 0x000000ff0e00720c */ /* 0x000fe40000f25270 */
[----:B------:R-:W-:Y:S02]  /*7d00*/  SHF.R.U32.HI R4, RZ, R4, R13 ;  /* 0x00000004ff047219 */ /* 0x000fe4000001160d */
[----:B------:R-:W-:-:S02]  /*7d10*/  PLOP3.LUT P1, PT, P2, P1, PT, 0xf8, 0x8f ;  /* 0x00000000008f781c */ /* 0x000fc40001723f70 */
[----:B------:R-:W-:Y:S02]  /*7d20*/  SHF.R.U32.HI R14, RZ, 0x1, R4 ;  /* 0x00000001ff0e7819 */ /* 0x000fe40000011604 */
[----:B------:R-:W-:-:S04]  /*7d30*/  SEL R5, RZ, 0x1, !P1 ;  /* 0x00000001ff057807 */ /* 0x000fc80004800000 */
[----:B------:R-:W-:-:S04]  /*7d40*/  LOP3.LUT R5, R5, 0x1, R14, 0xf8, !PT ;  /* 0x0000000105057812 */ /* 0x000fc800078ef80e */
[----:B------:R-:W-:-:S04]  /*7d50*/  LOP3.LUT R5, R5, R4, RZ, 0xc0, !PT ;  /* 0x0000000405057212 */ /* 0x000fc800078ec0ff */
[----:B------:R-:W-:-:S04]  /*7d60*/  IADD3 R14, PT, PT, R14, R5, RZ ;  /* 0x000000050e0e7210 */ /* 0x000fc80007ffe0ff */
[----:B------:R-:W-:Y:S01]  /*7d70*/  LOP3.LUT R15, R14, R15, RZ, 0xfc, !PT ;  /* 0x0000000f0e0f7212 */ /* 0x000fe200078efcff */
[----:B------:R-:W-:Y:S06]  /*7d80*/  BRA `(.L_x_166) ;  /* 0x0000000000107947 */ /* 0x000fec0003800000 */
.L_x_165:
[----:B------:R-:W-:-:S04]  /*7d90*/  LOP3.LUT R15, R15, 0x80000000, RZ, 0xc0, !PT ;  /* 0x800000000f0f7812 */ /* 0x000fc800078ec0ff */
[----:B------:R-:W-:Y:S01]  /*7da0*/  LOP3.LUT R15, R15, 0x7f800000, RZ, 0xfc, !PT ;  /* 0x7f8000000f0f7812 */ /* 0x000fe200078efcff */
[----:B------:R-:W-:Y:S06]  /*7db0*/  BRA `(.L_x_166) ;  /* 0x0000000000047947 */ /* 0x000fec0003800000 */
.L_x_164:
[----:B------:R-:W-:-:S07]  /*7dc0*/  LEA R15, R14, R15, 0x17 ;  /* 0x0000000f0e0f7211 */ /* 0x000fce00078eb8ff */
.L_x_166:
[----:B------:R-:W-:Y:S05]  /*7dd0*/  BSYNC.RECONVERGENT B1 ;  /* 0x0000000000017941 */ /* 0x000fea0003800200 */
.L_x_163:
[----:B------:R-:W-:Y:S05]  /*7de0*/  BRA `(.L_x_167) ;  /* 0x0000000000207947 */ /* 0x000fea0003800000 */
.L_x_162:
[----:B------:R-:W-:-:S04]  /*7df0*/  LOP3.LUT R4, R5, 0x80000000, R4, 0x48, !PT ;  /* 0x8000000005047812 */ /* 0x000fc800078e4804 */
[----:B------:R-:W-:Y:S01]  /*7e00*/  LOP3.LUT R15, R4, 0x7f800000, RZ, 0xfc, !PT ;  /* 0x7f800000040f7812 */ /* 0x000fe200078efcff */
[----:B------:R-:W-:Y:S06]  /*7e10*/  BRA `(.L_x_167) ;  /* 0x0000000000147947 */ /* 0x000fec0003800000 */
.L_x_161:
[----:B------:R-:W-:Y:S01]  /*7e20*/  LOP3.LUT R15, R5, 0x80000000, R4, 0x48, !PT ;  /* 0x80000000050f7812 */ /* 0x000fe200078e4804 */
[----:B------:R-:W-:Y:S06]  /*7e30*/  BRA `(.L_x_167) ;  /* 0x00000000000c7947 */ /* 0x000fec0003800000 */
.L_x_160:
[----:B------:R-:W0:Y:S01]  /*7e40*/  MUFU.RSQ R15, -QNAN ;  /* 0xffc00000000f7908 */ /* 0x000e220000001400 */
[----:B------:R-:W-:Y:S05]  /*7e50*/  BRA `(.L_x_167) ;  /* 0x0000000000047947 */ /* 0x000fea0003800000 */
.L_x_159:
[----:B------:R-:W-:-:S07]  /*7e60*/  FADD.FTZ R15, R4, R5 ;  /* 0x00000005040f7221 */ /* 0x000fce0000010000 */
.L_x_167:
[----:B------:R-:W-:Y:S05]  /*7e70*/  BSYNC.RECONVERGENT B0 ;  /* 0x0000000000007941 */ /* 0x000fea0003800200 */
.L_x_157:
[----:B------:R-:W-:Y:S01]  /*7e80*/  HFMA2 R5, -RZ, RZ, 0, 0 ;  /* 0x00000000ff057431 */ /* 0x000fe200000001ff */
[----:B------:R-:W-:-:S04]  /*7e90*/  MOV R4, R12 ;  /* 0x0000000c00047202 */ /* 0x000fc80000000f00 */
[----:B0-----:R-:W-:Y:S05]  /*7ea0*/  RET.REL.NODEC R4 `(_Z27sdpa_fp8_baseline_v2_kernelPKhS0_S0_PKfS2_S2_P6__halfiiiif) ;  /* 0xffffff8004547950 */ /* 0x001fea0003c3ffff */
.L_x_168:
[----:B------:R-:W-:-:S00]  /*7eb0*/  BRA `(.L_x_168) ;  /* 0xfffffffc00fc7947 */ /* 0x000fc0000383ffff */
[----:B------:R-:W-:-:S00]  /*7ec0*/  NOP ;  /* 0x0000000000007918 */ /* 0x000fc00000000000 */
        /* <DEDUP_REMOVED lines=11> */
.L_x_169:


//--------------------- .nv.shared._Z27sdpa_fp8_baseline_v2_kernelPKhS0_S0_PKfS2_S2_P6__halfiiiif --------------------------
	.section	.nv.shared._Z27sdpa_fp8_baseline_v2_kernelPKhS0_S0_PKfS2_S2_P6__halfiiiif,"aw",@nobits
	.sectionflags	@""
	.align	4
.nv.shared._Z27sdpa_fp8_baseline_v2_kernelPKhS0_S0_PKfS2_S2_P6__halfiiiif:
	.zero		11520


//--------------------- .nv.shared.reserved.0     --------------------------
	.section	.nv.shared.reserved.0,"aw",@nobits
	.weak		__nv_reservedSMEM_offset_0_alias
	.size		__nv_reservedSMEM_offset_0_alias, 0, 64
	.other		__nv_reservedSMEM_offset_0_alias,@"STO_CUDA_RESERVED_SHARED STV_DEFAULT"
__nv_reservedSMEM_offset_0_alias:
	.zero		0
	.zero		64


//--------------------- .nv.constant0._Z27sdpa_fp8_baseline_v2_kernelPKhS0_S0_PKfS2_S2_P6__halfiiiif --------------------------
	.section	.nv.constant0._Z27sdpa_fp8_baseline_v2_kernelPKhS0_S0_PKfS2_S2_P6__halfiiiif,"a",@progbits
	.sectionflags	@""
	.align	4
.nv.constant0._Z27sdpa_fp8_baseline_v2_kernelPKhS0_S0_PKfS2_S2_P6__halfiiiif:
	.zero		972


//--------------------- SYMBOLS --------------------------

	.type		.nv.reservedSmem.offset0,@object
	.size		.nv.reservedSmem.offset0,0x4
	.type		.nv.reservedSmem.cap,@object
	.size		.nv.reservedSmem.cap,0x4
